//
// Generated by NVIDIA NVVM Compiler
//
// Compiler Build ID: CL-36424714
// Cuda compilation tools, release 13.0, V13.0.88
// Based on NVVM 20.0.0
//

.version 9.0
.target sm_100
.address_size 64

	// .globl	_Z4GEMMPfS_S_iiiffbb

.visible .entry _Z4GEMMPfS_S_iiiffbb(
	.param .u64 .ptr .align 1 _Z4GEMMPfS_S_iiiffbb_param_0,
	.param .u64 .ptr .align 1 _Z4GEMMPfS_S_iiiffbb_param_1,
	.param .u64 .ptr .align 1 _Z4GEMMPfS_S_iiiffbb_param_2,
	.param .u32 _Z4GEMMPfS_S_iiiffbb_param_3,
	.param .u32 _Z4GEMMPfS_S_iiiffbb_param_4,
	.param .u32 _Z4GEMMPfS_S_iiiffbb_param_5,
	.param .f32 _Z4GEMMPfS_S_iiiffbb_param_6,
	.param .f32 _Z4GEMMPfS_S_iiiffbb_param_7,
	.param .u8 _Z4GEMMPfS_S_iiiffbb_param_8,
	.param .u8 _Z4GEMMPfS_S_iiiffbb_param_9
)
{
	.reg .pred 	%p<40>;
	.reg .b16 	%rs<3>;
	.reg .b32 	%r<129>;
	.reg .b32 	%f<265>;
	.reg .b64 	%rd<158>;

	ld.param.u64 	%rd11, [_Z4GEMMPfS_S_iiiffbb_param_0];
	ld.param.u64 	%rd12, [_Z4GEMMPfS_S_iiiffbb_param_1];
	ld.param.u64 	%rd10, [_Z4GEMMPfS_S_iiiffbb_param_2];
	ld.param.u32 	%r65, [_Z4GEMMPfS_S_iiiffbb_param_3];
	ld.param.u32 	%r66, [_Z4GEMMPfS_S_iiiffbb_param_4];
	ld.param.u32 	%r67, [_Z4GEMMPfS_S_iiiffbb_param_5];
	ld.param.f32 	%f46, [_Z4GEMMPfS_S_iiiffbb_param_6];
	ld.param.f32 	%f47, [_Z4GEMMPfS_S_iiiffbb_param_7];
	ld.param.s8 	%rs1, [_Z4GEMMPfS_S_iiiffbb_param_8];
	ld.param.s8 	%rs2, [_Z4GEMMPfS_S_iiiffbb_param_9];
	cvta.to.global.u64 	%rd1, %rd12;
	cvta.to.global.u64 	%rd2, %rd11;
	mov.u32 	%r68, %ctaid.y;
	mov.u32 	%r69, %ntid.y;
	mov.u32 	%r70, %tid.y;
	mad.lo.s32 	%r1, %r68, %r69, %r70;
	mov.u32 	%r71, %ctaid.x;
	mov.u32 	%r72, %ntid.x;
	mov.u32 	%r73, %tid.x;
	mad.lo.s32 	%r2, %r71, %r72, %r73;
	setp.ge.s32 	%p1, %r1, %r65;
	setp.ge.s32 	%p2, %r2, %r67;
	or.pred  	%p3, %p1, %p2;
	@%p3 bra 	$L__BB0_50;
	setp.lt.s32 	%p4, %r66, 1;
	mov.f32 	%f264, 0f00000000;
	@%p4 bra 	$L__BB0_49;
	setp.ne.s16 	%p5, %rs1, 0;
	mul.lo.s32 	%r3, %r66, %r1;
	mul.lo.s32 	%r4, %r66, %r2;
	@%p5 bra 	$L__BB0_26;
	setp.ne.s16 	%p23, %rs2, 0;
	@%p23 bra 	$L__BB0_15;
	and.b32  	%r5, %r66, 7;
	setp.lt.u32 	%p32, %r66, 8;
	mov.f32 	%f264, 0f00000000;
	mov.b32 	%r110, 0;
	@%p32 bra 	$L__BB0_7;
	and.b32  	%r110, %r66, 2147483640;
	neg.s32 	%r108, %r110;
	shl.b32 	%r8, %r67, 3;
	mul.wide.u32 	%rd113, %r3, 4;
	add.s64 	%rd114, %rd113, %rd2;
	add.s64 	%rd156, %rd114, 16;
	mov.f32 	%f264, 0f00000000;
	mul.wide.s32 	%rd117, %r67, 4;
	mov.u32 	%r107, %r2;
$L__BB0_6:
	.pragma "nounroll";
	ld.global.f32 	%f190, [%rd156+-16];
	mul.wide.s32 	%rd115, %r107, 4;
	add.s64 	%rd116, %rd1, %rd115;
	ld.global.f32 	%f191, [%rd116];
	fma.rn.f32 	%f192, %f190, %f191, %f264;
	ld.global.f32 	%f193, [%rd156+-12];
	add.s64 	%rd118, %rd116, %rd117;
	ld.global.f32 	%f194, [%rd118];
	fma.rn.f32 	%f195, %f193, %f194, %f192;
	ld.global.f32 	%f196, [%rd156+-8];
	add.s64 	%rd119, %rd118, %rd117;
	ld.global.f32 	%f197, [%rd119];
	fma.rn.f32 	%f198, %f196, %f197, %f195;
	ld.global.f32 	%f199, [%rd156+-4];
	add.s64 	%rd120, %rd119, %rd117;
	ld.global.f32 	%f200, [%rd120];
	fma.rn.f32 	%f201, %f199, %f200, %f198;
	ld.global.f32 	%f202, [%rd156];
	add.s64 	%rd121, %rd120, %rd117;
	ld.global.f32 	%f203, [%rd121];
	fma.rn.f32 	%f204, %f202, %f203, %f201;
	ld.global.f32 	%f205, [%rd156+4];
	add.s64 	%rd122, %rd121, %rd117;
	ld.global.f32 	%f206, [%rd122];
	fma.rn.f32 	%f207, %f205, %f206, %f204;
	ld.global.f32 	%f208, [%rd156+8];
	add.s64 	%rd123, %rd122, %rd117;
	ld.global.f32 	%f209, [%rd123];
	fma.rn.f32 	%f210, %f208, %f209, %f207;
	ld.global.f32 	%f211, [%rd156+12];
	add.s64 	%rd124, %rd123, %rd117;
	ld.global.f32 	%f212, [%rd124];
	fma.rn.f32 	%f264, %f211, %f212, %f210;
	add.s32 	%r108, %r108, 8;
	add.s32 	%r107, %r107, %r8;
	add.s64 	%rd156, %rd156, 32;
	setp.ne.s32 	%p33, %r108, 0;
	@%p33 bra 	$L__BB0_6;
$L__BB0_7:
	setp.eq.s32 	%p34, %r5, 0;
	@%p34 bra 	$L__BB0_49;
	and.b32  	%r14, %r66, 3;
	setp.lt.u32 	%p35, %r5, 4;
	@%p35 bra 	$L__BB0_10;
	add.s32 	%r99, %r110, %r3;
	mul.wide.u32 	%rd125, %r99, 4;
	add.s64 	%rd126, %rd2, %rd125;
	ld.global.f32 	%f214, [%rd126];
	mad.lo.s32 	%r100, %r110, %r67, %r2;
	mul.wide.s32 	%rd127, %r100, 4;
	add.s64 	%rd128, %rd1, %rd127;
	ld.global.f32 	%f215, [%rd128];
	fma.rn.f32 	%f216, %f214, %f215, %f264;
	cvt.u64.u32 	%rd129, %r3;
	cvt.u64.u32 	%rd130, %r110;
	add.s64 	%rd131, %rd130, %rd129;
	shl.b64 	%rd132, %rd131, 2;
	add.s64 	%rd133, %rd2, %rd132;
	ld.global.f32 	%f217, [%rd133+4];
	mul.wide.s32 	%rd134, %r67, 4;
	add.s64 	%rd135, %rd128, %rd134;
	ld.global.f32 	%f218, [%rd135];
	fma.rn.f32 	%f219, %f217, %f218, %f216;
	ld.global.f32 	%f220, [%rd133+8];
	add.s64 	%rd136, %rd135, %rd134;
	ld.global.f32 	%f221, [%rd136];
	fma.rn.f32 	%f222, %f220, %f221, %f219;
	ld.global.f32 	%f223, [%rd133+12];
	add.s64 	%rd137, %rd136, %rd134;
	ld.global.f32 	%f224, [%rd137];
	fma.rn.f32 	%f264, %f223, %f224, %f222;
	add.s32 	%r110, %r110, 4;
$L__BB0_10:
	setp.eq.s32 	%p36, %r14, 0;
	@%p36 bra 	$L__BB0_49;
	setp.eq.s32 	%p37, %r14, 1;
	@%p37 bra 	$L__BB0_13;
	add.s32 	%r101, %r110, %r3;
	mul.wide.u32 	%rd138, %r101, 4;
	add.s64 	%rd139, %rd2, %rd138;
	ld.global.f32 	%f226, [%rd139];
	mad.lo.s32 	%r102, %r110, %r67, %r2;
	mul.wide.s32 	%rd140, %r102, 4;
	add.s64 	%rd141, %rd1, %rd140;
	ld.global.f32 	%f227, [%rd141];
	fma.rn.f32 	%f228, %f226, %f227, %f264;
	cvt.u64.u32 	%rd142, %r3;
	cvt.u64.u32 	%rd143, %r110;
	add.s64 	%rd144, %rd143, %rd142;
	shl.b64 	%rd145, %rd144, 2;
	add.s64 	%rd146, %rd2, %rd145;
	ld.global.f32 	%f229, [%rd146+4];
	mul.wide.s32 	%rd147, %r67, 4;
	add.s64 	%rd148, %rd141, %rd147;
	ld.global.f32 	%f230, [%rd148];
	fma.rn.f32 	%f264, %f229, %f230, %f228;
	add.s32 	%r110, %r110, 2;
$L__BB0_13:
	and.b32  	%r103, %r66, 1;
	setp.eq.b32 	%p38, %r103, 1;
	not.pred 	%p39, %p38;
	@%p39 bra 	$L__BB0_49;
	add.s32 	%r104, %r110, %r3;
	mul.wide.u32 	%rd149, %r104, 4;
	add.s64 	%rd150, %rd2, %rd149;
	ld.global.f32 	%f231, [%rd150];
	mad.lo.s32 	%r105, %r110, %r67, %r2;
	mul.wide.s32 	%rd151, %r105, 4;
	add.s64 	%rd152, %rd1, %rd151;
	ld.global.f32 	%f232, [%rd152];
	fma.rn.f32 	%f264, %f231, %f232, %f264;
	bra.uni 	$L__BB0_49;
$L__BB0_15:
	and.b32  	%r19, %r66, 7;
	setp.lt.u32 	%p24, %r66, 8;
	mov.f32 	%f264, 0f00000000;
	mov.b32 	%r115, 0;
	@%p24 bra 	$L__BB0_18;
	and.b32  	%r115, %r66, 2147483640;
	neg.s32 	%r113, %r115;
	mul.wide.u32 	%rd87, %r3, 4;
	add.s64 	%rd88, %rd87, %rd2;
	add.s64 	%rd157, %rd88, 16;
	add.s64 	%rd7, %rd1, 16;
	mov.f32 	%f264, 0f00000000;
	mov.u32 	%r112, %r4;
$L__BB0_17:
	.pragma "nounroll";
	mul.wide.s32 	%rd89, %r112, 4;
	add.s64 	%rd90, %rd7, %rd89;
	ld.global.f32 	%f144, [%rd157+-16];
	ld.global.f32 	%f145, [%rd90+-16];
	fma.rn.f32 	%f146, %f144, %f145, %f264;
	ld.global.f32 	%f147, [%rd157+-12];
	ld.global.f32 	%f148, [%rd90+-12];
	fma.rn.f32 	%f149, %f147, %f148, %f146;
	ld.global.f32 	%f150, [%rd157+-8];
	ld.global.f32 	%f151, [%rd90+-8];
	fma.rn.f32 	%f152, %f150, %f151, %f149;
	ld.global.f32 	%f153, [%rd157+-4];
	ld.global.f32 	%f154, [%rd90+-4];
	fma.rn.f32 	%f155, %f153, %f154, %f152;
	ld.global.f32 	%f156, [%rd157];
	ld.global.f32 	%f157, [%rd90];
	fma.rn.f32 	%f158, %f156, %f157, %f155;
	ld.global.f32 	%f159, [%rd157+4];
	ld.global.f32 	%f160, [%rd90+4];
	fma.rn.f32 	%f161, %f159, %f160, %f158;
	ld.global.f32 	%f162, [%rd157+8];
	ld.global.f32 	%f163, [%rd90+8];
	fma.rn.f32 	%f164, %f162, %f163, %f161;
	ld.global.f32 	%f165, [%rd157+12];
	ld.global.f32 	%f166, [%rd90+12];
	fma.rn.f32 	%f264, %f165, %f166, %f164;
	add.s32 	%r113, %r113, 8;
	add.s64 	%rd157, %rd157, 32;
	add.s32 	%r112, %r112, 8;
	setp.ne.s32 	%p25, %r113, 0;
	@%p25 bra 	$L__BB0_17;
$L__BB0_18:
	setp.eq.s32 	%p26, %r19, 0;
	@%p26 bra 	$L__BB0_49;
	and.b32  	%r27, %r66, 3;
	setp.lt.u32 	%p27, %r19, 4;
	@%p27 bra 	$L__BB0_21;
	add.s32 	%r91, %r115, %r3;
	mul.wide.u32 	%rd91, %r91, 4;
	add.s64 	%rd92, %rd2, %rd91;
	ld.global.f32 	%f168, [%rd92];
	add.s32 	%r92, %r115, %r4;
	mul.wide.s32 	%rd93, %r92, 4;
	add.s64 	%rd94, %rd1, %rd93;
	ld.global.f32 	%f169, [%rd94];
	fma.rn.f32 	%f170, %f168, %f169, %f264;
	cvt.u64.u32 	%rd95, %r3;
	cvt.u64.u32 	%rd96, %r115;
	add.s64 	%rd97, %rd96, %rd95;
	shl.b64 	%rd98, %rd97, 2;
	add.s64 	%rd99, %rd2, %rd98;
	ld.global.f32 	%f171, [%rd99+4];
	ld.global.f32 	%f172, [%rd94+4];
	fma.rn.f32 	%f173, %f171, %f172, %f170;
	ld.global.f32 	%f174, [%rd99+8];
	ld.global.f32 	%f175, [%rd94+8];
	fma.rn.f32 	%f176, %f174, %f175, %f173;
	ld.global.f32 	%f177, [%rd99+12];
	ld.global.f32 	%f178, [%rd94+12];
	fma.rn.f32 	%f264, %f177, %f178, %f176;
	add.s32 	%r115, %r115, 4;
$L__BB0_21:
	setp.eq.s32 	%p28, %r27, 0;
	@%p28 bra 	$L__BB0_49;
	setp.eq.s32 	%p29, %r27, 1;
	@%p29 bra 	$L__BB0_24;
	add.s32 	%r93, %r115, %r3;
	mul.wide.u32 	%rd100, %r93, 4;
	add.s64 	%rd101, %rd2, %rd100;
	ld.global.f32 	%f180, [%rd101];
	add.s32 	%r94, %r115, %r4;
	mul.wide.s32 	%rd102, %r94, 4;
	add.s64 	%rd103, %rd1, %rd102;
	ld.global.f32 	%f181, [%rd103];
	fma.rn.f32 	%f182, %f180, %f181, %f264;
	cvt.u64.u32 	%rd104, %r3;
	cvt.u64.u32 	%rd105, %r115;
	add.s64 	%rd106, %rd105, %rd104;
	shl.b64 	%rd107, %rd106, 2;
	add.s64 	%rd108, %rd2, %rd107;
	ld.global.f32 	%f183, [%rd108+4];
	ld.global.f32 	%f184, [%rd103+4];
	fma.rn.f32 	%f264, %f183, %f184, %f182;
	add.s32 	%r115, %r115, 2;
$L__BB0_24:
	and.b32  	%r95, %r66, 1;
	setp.eq.b32 	%p30, %r95, 1;
	not.pred 	%p31, %p30;
	@%p31 bra 	$L__BB0_49;
	add.s32 	%r96, %r115, %r3;
	mul.wide.u32 	%rd109, %r96, 4;
	add.s64 	%rd110, %rd2, %rd109;
	ld.global.f32 	%f185, [%rd110];
	add.s32 	%r97, %r115, %r4;
	mul.wide.s32 	%rd111, %r97, 4;
	add.s64 	%rd112, %rd1, %rd111;
	ld.global.f32 	%f186, [%rd112];
	fma.rn.f32 	%f264, %f185, %f186, %f264;
	bra.uni 	$L__BB0_49;
$L__BB0_26:
	setp.ne.s16 	%p6, %rs2, 0;
	@%p6 bra 	$L__BB0_38;
	and.b32  	%r32, %r66, 7;
	setp.lt.u32 	%p15, %r66, 8;
	mov.f32 	%f264, 0f00000000;
	mov.b32 	%r121, 0;
	@%p15 bra 	$L__BB0_30;
	and.b32  	%r121, %r66, 2147483640;
	neg.s32 	%r119, %r121;
	shl.b32 	%r35, %r67, 3;
	shl.b32 	%r36, %r65, 3;
	mov.f32 	%f264, 0f00000000;
	mul.wide.s32 	%rd47, %r65, 4;
	mul.wide.s32 	%rd49, %r67, 4;
	mov.u32 	%r117, %r1;
	mov.u32 	%r118, %r2;
$L__BB0_29:
	.pragma "nounroll";
	mul.wide.s32 	%rd43, %r117, 4;
	add.s64 	%rd44, %rd2, %rd43;
	ld.global.f32 	%f98, [%rd44];
	mul.wide.s32 	%rd45, %r118, 4;
	add.s64 	%rd46, %rd1, %rd45;
	ld.global.f32 	%f99, [%rd46];
	fma.rn.f32 	%f100, %f98, %f99, %f264;
	add.s64 	%rd48, %rd44, %rd47;
	ld.global.f32 	%f101, [%rd48];
	add.s64 	%rd50, %rd46, %rd49;
	ld.global.f32 	%f102, [%rd50];
	fma.rn.f32 	%f103, %f101, %f102, %f100;
	add.s64 	%rd51, %rd48, %rd47;
	ld.global.f32 	%f104, [%rd51];
	add.s64 	%rd52, %rd50, %rd49;
	ld.global.f32 	%f105, [%rd52];
	fma.rn.f32 	%f106, %f104, %f105, %f103;
	add.s64 	%rd53, %rd51, %rd47;
	ld.global.f32 	%f107, [%rd53];
	add.s64 	%rd54, %rd52, %rd49;
	ld.global.f32 	%f108, [%rd54];
	fma.rn.f32 	%f109, %f107, %f108, %f106;
	add.s64 	%rd55, %rd53, %rd47;
	ld.global.f32 	%f110, [%rd55];
	add.s64 	%rd56, %rd54, %rd49;
	ld.global.f32 	%f111, [%rd56];
	fma.rn.f32 	%f112, %f110, %f111, %f109;
	add.s64 	%rd57, %rd55, %rd47;
	ld.global.f32 	%f113, [%rd57];
	add.s64 	%rd58, %rd56, %rd49;
	ld.global.f32 	%f114, [%rd58];
	fma.rn.f32 	%f115, %f113, %f114, %f112;
	add.s64 	%rd59, %rd57, %rd47;
	ld.global.f32 	%f116, [%rd59];
	add.s64 	%rd60, %rd58, %rd49;
	ld.global.f32 	%f117, [%rd60];
	fma.rn.f32 	%f118, %f116, %f117, %f115;
	add.s64 	%rd61, %rd59, %rd47;
	ld.global.f32 	%f119, [%rd61];
	add.s64 	%rd62, %rd60, %rd49;
	ld.global.f32 	%f120, [%rd62];
	fma.rn.f32 	%f264, %f119, %f120, %f118;
	add.s32 	%r119, %r119, 8;
	add.s32 	%r118, %r118, %r35;
	add.s32 	%r117, %r117, %r36;
	setp.ne.s32 	%p16, %r119, 0;
	@%p16 bra 	$L__BB0_29;
$L__BB0_30:
	setp.eq.s32 	%p17, %r32, 0;
	@%p17 bra 	$L__BB0_49;
	and.b32  	%r44, %r66, 3;
	setp.lt.u32 	%p18, %r32, 4;
	@%p18 bra 	$L__BB0_33;
	mad.lo.s32 	%r83, %r121, %r65, %r1;
	mul.wide.s32 	%rd63, %r83, 4;
	add.s64 	%rd64, %rd2, %rd63;
	ld.global.f32 	%f122, [%rd64];
	mad.lo.s32 	%r84, %r121, %r67, %r2;
	mul.wide.s32 	%rd65, %r84, 4;
	add.s64 	%rd66, %rd1, %rd65;
	ld.global.f32 	%f123, [%rd66];
	fma.rn.f32 	%f124, %f122, %f123, %f264;
	mul.wide.s32 	%rd67, %r65, 4;
	add.s64 	%rd68, %rd64, %rd67;
	ld.global.f32 	%f125, [%rd68];
	mul.wide.s32 	%rd69, %r67, 4;
	add.s64 	%rd70, %rd66, %rd69;
	ld.global.f32 	%f126, [%rd70];
	fma.rn.f32 	%f127, %f125, %f126, %f124;
	add.s64 	%rd71, %rd68, %rd67;
	ld.global.f32 	%f128, [%rd71];
	add.s64 	%rd72, %rd70, %rd69;
	ld.global.f32 	%f129, [%rd72];
	fma.rn.f32 	%f130, %f128, %f129, %f127;
	add.s64 	%rd73, %rd71, %rd67;
	ld.global.f32 	%f131, [%rd73];
	add.s64 	%rd74, %rd72, %rd69;
	ld.global.f32 	%f132, [%rd74];
	fma.rn.f32 	%f264, %f131, %f132, %f130;
	add.s32 	%r121, %r121, 4;
$L__BB0_33:
	setp.eq.s32 	%p19, %r44, 0;
	@%p19 bra 	$L__BB0_49;
	setp.eq.s32 	%p20, %r44, 1;
	@%p20 bra 	$L__BB0_36;
	mad.lo.s32 	%r85, %r121, %r65, %r1;
	mul.wide.s32 	%rd75, %r85, 4;
	add.s64 	%rd76, %rd2, %rd75;
	ld.global.f32 	%f134, [%rd76];
	mad.lo.s32 	%r86, %r121, %r67, %r2;
	mul.wide.s32 	%rd77, %r86, 4;
	add.s64 	%rd78, %rd1, %rd77;
	ld.global.f32 	%f135, [%rd78];
	fma.rn.f32 	%f136, %f134, %f135, %f264;
	mul.wide.s32 	%rd79, %r65, 4;
	add.s64 	%rd80, %rd76, %rd79;
	ld.global.f32 	%f137, [%rd80];
	mul.wide.s32 	%rd81, %r67, 4;
	add.s64 	%rd82, %rd78, %rd81;
	ld.global.f32 	%f138, [%rd82];
	fma.rn.f32 	%f264, %f137, %f138, %f136;
	add.s32 	%r121, %r121, 2;
$L__BB0_36:
	and.b32  	%r87, %r66, 1;
	setp.eq.b32 	%p21, %r87, 1;
	not.pred 	%p22, %p21;
	@%p22 bra 	$L__BB0_49;
	mad.lo.s32 	%r88, %r121, %r65, %r1;
	mul.wide.s32 	%rd83, %r88, 4;
	add.s64 	%rd84, %rd2, %rd83;
	ld.global.f32 	%f139, [%rd84];
	mad.lo.s32 	%r89, %r121, %r67, %r2;
	mul.wide.s32 	%rd85, %r89, 4;
	add.s64 	%rd86, %rd1, %rd85;
	ld.global.f32 	%f140, [%rd86];
	fma.rn.f32 	%f264, %f139, %f140, %f264;
	bra.uni 	$L__BB0_49;
$L__BB0_38:
	and.b32  	%r49, %r66, 7;
	setp.lt.u32 	%p7, %r66, 8;
	mov.f32 	%f264, 0f00000000;
	mov.b32 	%r127, 0;
	@%p7 bra 	$L__BB0_41;
	and.b32  	%r127, %r66, 2147483640;
	neg.s32 	%r125, %r127;
	shl.b32 	%r52, %r65, 3;
	mov.f32 	%f264, 0f00000000;
	mul.wide.s32 	%rd17, %r65, 4;
	mov.u32 	%r123, %r4;
	mov.u32 	%r124, %r1;
$L__BB0_40:
	.pragma "nounroll";
	mul.wide.s32 	%rd13, %r123, 4;
	add.s64 	%rd14, %rd1, %rd13;
	mul.wide.s32 	%rd15, %r124, 4;
	add.s64 	%rd16, %rd2, %rd15;
	ld.global.f32 	%f52, [%rd16];
	ld.global.f32 	%f53, [%rd14];
	fma.rn.f32 	%f54, %f52, %f53, %f264;
	add.s64 	%rd18, %rd16, %rd17;
	ld.global.f32 	%f55, [%rd18];
	ld.global.f32 	%f56, [%rd14+4];
	fma.rn.f32 	%f57, %f55, %f56, %f54;
	add.s64 	%rd19, %rd18, %rd17;
	ld.global.f32 	%f58, [%rd19];
	ld.global.f32 	%f59, [%rd14+8];
	fma.rn.f32 	%f60, %f58, %f59, %f57;
	add.s64 	%rd20, %rd19, %rd17;
	ld.global.f32 	%f61, [%rd20];
	ld.global.f32 	%f62, [%rd14+12];
	fma.rn.f32 	%f63, %f61, %f62, %f60;
	add.s64 	%rd21, %rd20, %rd17;
	ld.global.f32 	%f64, [%rd21];
	ld.global.f32 	%f65, [%rd14+16];
	fma.rn.f32 	%f66, %f64, %f65, %f63;
	add.s64 	%rd22, %rd21, %rd17;
	ld.global.f32 	%f67, [%rd22];
	ld.global.f32 	%f68, [%rd14+20];
	fma.rn.f32 	%f69, %f67, %f68, %f66;
	add.s64 	%rd23, %rd22, %rd17;
	ld.global.f32 	%f70, [%rd23];
	ld.global.f32 	%f71, [%rd14+24];
	fma.rn.f32 	%f72, %f70, %f71, %f69;
	add.s64 	%rd24, %rd23, %rd17;
	ld.global.f32 	%f73, [%rd24];
	ld.global.f32 	%f74, [%rd14+28];
	fma.rn.f32 	%f264, %f73, %f74, %f72;
	add.s32 	%r125, %r125, 8;
	add.s32 	%r124, %r124, %r52;
	add.s32 	%r123, %r123, 8;
	setp.ne.s32 	%p8, %r125, 0;
	@%p8 bra 	$L__BB0_40;
$L__BB0_41:
	setp.eq.s32 	%p9, %r49, 0;
	@%p9 bra 	$L__BB0_49;
	and.b32  	%r60, %r66, 3;
	setp.lt.u32 	%p10, %r49, 4;
	@%p10 bra 	$L__BB0_44;
	mad.lo.s32 	%r75, %r127, %r65, %r1;
	mul.wide.s32 	%rd25, %r75, 4;
	add.s64 	%rd26, %rd2, %rd25;
	ld.global.f32 	%f76, [%rd26];
	add.s32 	%r76, %r127, %r4;
	mul.wide.s32 	%rd27, %r76, 4;
	add.s64 	%rd28, %rd1, %rd27;
	ld.global.f32 	%f77, [%rd28];
	fma.rn.f32 	%f78, %f76, %f77, %f264;
	mul.wide.s32 	%rd29, %r65, 4;
	add.s64 	%rd30, %rd26, %rd29;
	ld.global.f32 	%f79, [%rd30];
	ld.global.f32 	%f80, [%rd28+4];
	fma.rn.f32 	%f81, %f79, %f80, %f78;
	add.s64 	%rd31, %rd30, %rd29;
	ld.global.f32 	%f82, [%rd31];
	ld.global.f32 	%f83, [%rd28+8];
	fma.rn.f32 	%f84, %f82, %f83, %f81;
	add.s64 	%rd32, %rd31, %rd29;
	ld.global.f32 	%f85, [%rd32];
	ld.global.f32 	%f86, [%rd28+12];
	fma.rn.f32 	%f264, %f85, %f86, %f84;
	add.s32 	%r127, %r127, 4;
$L__BB0_44:
	setp.eq.s32 	%p11, %r60, 0;
	@%p11 bra 	$L__BB0_49;
	setp.eq.s32 	%p12, %r60, 1;
	@%p12 bra 	$L__BB0_47;
	mad.lo.s32 	%r77, %r127, %r65, %r1;
	mul.wide.s32 	%rd33, %r77, 4;
	add.s64 	%rd34, %rd2, %rd33;
	ld.global.f32 	%f88, [%rd34];
	add.s32 	%r78, %r127, %r4;
	mul.wide.s32 	%rd35, %r78, 4;
	add.s64 	%rd36, %rd1, %rd35;
	ld.global.f32 	%f89, [%rd36];
	fma.rn.f32 	%f90, %f88, %f89, %f264;
	mul.wide.s32 	%rd37, %r65, 4;
	add.s64 	%rd38, %rd34, %rd37;
	ld.global.f32 	%f91, [%rd38];
	ld.global.f32 	%f92, [%rd36+4];
	fma.rn.f32 	%f264, %f91, %f92, %f90;
	add.s32 	%r127, %r127, 2;
$L__BB0_47:
	and.b32  	%r79, %r66, 1;
	setp.eq.b32 	%p13, %r79, 1;
	not.pred 	%p14, %p13;
	@%p14 bra 	$L__BB0_49;
	mad.lo.s32 	%r80, %r127, %r65, %r1;
	mul.wide.s32 	%rd39, %r80, 4;
	add.s64 	%rd40, %rd2, %rd39;
	ld.global.f32 	%f93, [%rd40];
	add.s32 	%r81, %r127, %r4;
	mul.wide.s32 	%rd41, %r81, 4;
	add.s64 	%rd42, %rd1, %rd41;
	ld.global.f32 	%f94, [%rd42];
	fma.rn.f32 	%f264, %f93, %f94, %f264;
$L__BB0_49:
	mad.lo.s32 	%r106, %r67, %r1, %r2;
	cvta.to.global.u64 	%rd153, %rd10;
	mul.wide.s32 	%rd154, %r106, 4;
	add.s64 	%rd155, %rd153, %rd154;
	ld.global.f32 	%f233, [%rd155];
	mul.f32 	%f234, %f47, %f233;
	fma.rn.f32 	%f235, %f46, %f264, %f234;
	st.global.f32 	[%rd155], %f235;
$L__BB0_50:
	ret;

}


// ===== COMPILED SASS (sm_100) =====

	.target	sm_100

	.elftype	@"ET_EXEC"


//--------------------- .note.nv.tkinfo           --------------------------
	.section	.note.nv.tkinfo,"",@"SHT_NOTE"
	.sectionflags	@"SHF_NOTE_NV_TKINFO"
	.tkinfo
        /*0018*/ 	.word	0x00000002
        /*0030*/ 	.string	""
        /*0030*/ 	.string	"ptxas"
        /*0030*/ 	.string	"Cuda compilation tools, release 13.0, V13.0.88"
        /*0030*/ 	.string	"Build cuda_13.0.r13.0/compiler.36424714_0"
        /*0030*/ 	.string	"-arch sm_100 -m 64 "



//--------------------- .note.nv.cuinfo           --------------------------
	.section	.note.nv.cuinfo,"",@"SHT_NOTE"
	.sectionflags	@"SHF_NOTE_NV_CUINFO"
        /*0018*/ 	.short	0x0002
        /*001a*/ 	.short	0x0064
        /*001c*/ 	.short	0x0082
	.zero		2


//--------------------- .nv.info                  --------------------------
	.section	.nv.info,"",@"SHT_CUDA_INFO"
	.align	4


	//----- nvinfo : EIATTR_REGCOUNT
	.align		4
        /*0000*/ 	.byte	0x04, 0x2f
        /*0002*/ 	.short	(.L_1 - .L_0)
	.align		4
.L_0:
        /*0004*/ 	.word	index@(_Z4GEMMPfS_S_iiiffbb)
        /*0008*/ 	.word	0x00000020


	//----- nvinfo : EIATTR_FRAME_SIZE
	.align		4
.L_1:
        /*000c*/ 	.byte	0x04, 0x11
        /*000e*/ 	.short	(.L_3 - .L_2)
	.align		4
.L_2:
        /*0010*/ 	.word	index@(_Z4GEMMPfS_S_iiiffbb)
        /*0014*/ 	.word	0x00000000


	//----- nvinfo : EIATTR_MIN_STACK_SIZE
	.align		4
.L_3:
        /*0018*/ 	.byte	0x04, 0x12
        /*001a*/ 	.short	(.L_5 - .L_4)
	.align		4
.L_4:
        /*001c*/ 	.word	index@(_Z4GEMMPfS_S_iiiffbb)
        /*0020*/ 	.word	0x00000000
.L_5:


//--------------------- .nv.compat                --------------------------
	.section	.nv.compat,"",@"SHT_CUDA_COMPAT_INFO"
	.align	4
        /*0000*/ 	.byte	0x02, 0x09, 0x00, 0x00, 0x02, 0x02, 0x01, 0x00, 0x02, 0x05, 0x05, 0x00, 0x03, 0x07, 0x01, 0x01
        /*0010*/ 	.byte	0x02, 0x03, 0x00, 0x00, 0x02, 0x06, 0x01, 0x00, 0x04, 0x0b, 0x08, 0x00, 0x09, 0x00, 0x00, 0x00
        /*0020*/ 	.byte	0x00, 0x00, 0x00, 0x00


//--------------------- .nv.info._Z4GEMMPfS_S_iiiffbb --------------------------
	.section	.nv.info._Z4GEMMPfS_S_iiiffbb,"",@"SHT_CUDA_INFO"
	.sectionflags	@""
	.align	4


	//----- nvinfo : EIATTR_CUDA_API_VERSION
	.align		4
        /*0000*/ 	.byte	0x04, 0x37
        /*0002*/ 	.short	(.L_7 - .L_6)
.L_6:
        /*0004*/ 	.word	0x00000082


	//----- nvinfo : EIATTR_KPARAM_INFO
	.align		4
.L_7:
        /*0008*/ 	.byte	0x04, 0x17
        /*000a*/ 	.short	(.L_9 - .L_8)
.L_8:
        /*000c*/ 	.word	0x00000000
        /*0010*/ 	.short	0x0009
        /*0012*/ 	.short	0x002d
        /*0014*/ 	.byte	0x00, 0xf0, 0x05, 0x00


	//----- nvinfo : EIATTR_KPARAM_INFO
	.align		4
.L_9:
        /*0018*/ 	.byte	0x04, 0x17
        /*001a*/ 	.short	(.L_11 - .L_10)
.L_10:
        /*001c*/ 	.word	0x00000000
        /*0020*/ 	.short	0x0008
        /*0022*/ 	.short	0x002c
        /*0024*/ 	.byte	0x00, 0xf0, 0x05, 0x00


	//----- nvinfo : EIATTR_KPARAM_INFO
	.align		4
.L_11:
        /*0028*/ 	.byte	0x04, 0x17
        /*002a*/ 	.short	(.L_13 - .L_12)
.L_12:
        /*002c*/ 	.word	0x00000000
        /*0030*/ 	.short	0x0007
        /*0032*/ 	.short	0x0028
        /*0034*/ 	.byte	0x00, 0xf0, 0x11, 0x00


	//----- nvinfo : EIATTR_KPARAM_INFO
	.align		4
.L_13:
        /*0038*/ 	.byte	0x04, 0x17
        /*003a*/ 	.short	(.L_15 - .L_14)
.L_14:
        /*003c*/ 	.word	0x00000000
        /*0040*/ 	.short	0x0006
        /*0042*/ 	.short	0x0024
        /*0044*/ 	.byte	0x00, 0xf0, 0x11, 0x00


	//----- nvinfo : EIATTR_KPARAM_INFO
	.align		4
.L_15:
        /*0048*/ 	.byte	0x04, 0x17
        /*004a*/ 	.short	(.L_17 - .L_16)
.L_16:
        /*004c*/ 	.word	0x00000000
        /*0050*/ 	.short	0x0005
        /*0052*/ 	.short	0x0020
        /*0054*/ 	.byte	0x00, 0xf0, 0x11, 0x00


	//----- nvinfo : EIATTR_KPARAM_INFO
	.align		4
.L_17:
        /*0058*/ 	.byte	0x04, 0x17
        /*005a*/ 	.short	(.L_19 - .L_18)
.L_18:
        /*005c*/ 	.word	0x00000000
        /*0060*/ 	.short	0x0004
        /*0062*/ 	.short	0x001c
        /*0064*/ 	.byte	0x00, 0xf0, 0x11, 0x00


	//----- nvinfo : EIATTR_KPARAM_INFO
	.align		4
.L_19:
        /*0068*/ 	.byte	0x04, 0x17
        /*006a*/ 	.short	(.L_21 - .L_20)
.L_20:
        /*006c*/ 	.word	0x00000000
        /*0070*/ 	.short	0x0003
        /*0072*/ 	.short	0x0018
        /*0074*/ 	.byte	0x00, 0xf0, 0x11, 0x00


	//----- nvinfo : EIATTR_KPARAM_INFO
	.align		4
.L_21:
        /*0078*/ 	.byte	0x04, 0x17
        /*007a*/ 	.short	(.L_23 - .L_22)
.L_22:
        /*007c*/ 	.word	0x00000000
        /*0080*/ 	.short	0x0002
        /*0082*/ 	.short	0x0010
        /*0084*/ 	.byte	0x00, 0xf5, 0x21, 0x00


	//----- nvinfo : EIATTR_KPARAM_INFO
	.align		4
.L_23:
        /*0088*/ 	.byte	0x04, 0x17
        /*008a*/ 	.short	(.L_25 - .L_24)
.L_24:
        /*008c*/ 	.word	0x00000000
        /*0090*/ 	.short	0x0001
        /*0092*/ 	.short	0x0008
        /*0094*/ 	.byte	0x00, 0xf5, 0x21, 0x00


	//----- nvinfo : EIATTR_KPARAM_INFO
	.align		4
.L_25:
        /*0098*/ 	.byte	0x04, 0x17
        /*009a*/ 	.short	(.L_27 - .L_26)
.L_26:
        /*009c*/ 	.word	0x00000000
        /*00a0*/ 	.short	0x0000
        /*00a2*/ 	.short	0x0000
        /*00a4*/ 	.byte	0x00, 0xf5, 0x21, 0x00


	//----- nvinfo : EIATTR_SPARSE_MMA_MASK
	.align		4
.L_27:
        /*00a8*/ 	.byte	0x03, 0x50
        /*00aa*/ 	.short	0x0000


	//----- nvinfo : EIATTR_MAXREG_COUNT
	.align		4
        /*00ac*/ 	.byte	0x03, 0x1b
        /*00ae*/ 	.short	0x00ff


	//----- nvinfo : EIATTR_MERCURY_ISA_VERSION
	.align		4
        /*00b0*/ 	.byte	0x03, 0x5f
        /*00b2*/ 	.short	0x0101


	//----- nvinfo : EIATTR_VRC_CTA_INIT_COUNT
	.align		4
        /*00b4*/ 	.byte	0x02, 0x4a
	.zero		1
	.zero		1


	//----- nvinfo : EIATTR_EXIT_INSTR_OFFSETS
	.align		4
        /*00b8*/ 	.byte	0x04, 0x1c
        /*00ba*/ 	.short	(.L_29 - .L_28)


	//   ....[0]....
.L_28:
        /*00bc*/ 	.word	0x000000d0


	//   ....[1]....
        /*00c0*/ 	.word	0x00001f50


	//----- nvinfo : EIATTR_CBANK_PARAM_SIZE
	.align		4
.L_29:
        /*00c4*/ 	.byte	0x03, 0x19
        /*00c6*/ 	.short	0x002e


	//----- nvinfo : EIATTR_PARAM_CBANK
	.align		4
        /*00c8*/ 	.byte	0x04, 0x0a
        /*00ca*/ 	.short	(.L_31 - .L_30)
	.align		4
.L_30:
        /*00cc*/ 	.word	index@(.nv.constant0._Z4GEMMPfS_S_iiiffbb)
        /*00d0*/ 	.short	0x0380
        /*00d2*/ 	.short	0x002e


	//----- nvinfo : EIATTR_SW_WAR
	.align		4
.L_31:
        /*00d4*/ 	.byte	0x04, 0x36
        /*00d6*/ 	.short	(.L_33 - .L_32)
.L_32:
        /*00d8*/ 	.word	0x00000008
.L_33:


//--------------------- .nv.callgraph             --------------------------
	.section	.nv.callgraph,"",@"SHT_CUDA_CALLGRAPH"
	.align	4
	.sectionentsize	8
	.align		4
        /*0000*/ 	.word	0x00000000
	.align		4
        /*0004*/ 	.word	0xffffffff
	.align		4
        /*0008*/ 	.word	0x00000000
	.align		4
        /*000c*/ 	.word	0xfffffffe
	.align		4
        /*0010*/ 	.word	0x00000000
	.align		4
        /*0014*/ 	.word	0xfffffffd
	.align		4
        /*0018*/ 	.word	0x00000000
	.align		4
        /*001c*/ 	.word	0xfffffffc


//--------------------- .text._Z4GEMMPfS_S_iiiffbb --------------------------
	.section	.text._Z4GEMMPfS_S_iiiffbb,"ax",@progbits
	.align	128
        .global         _Z4GEMMPfS_S_iiiffbb
        .type           _Z4GEMMPfS_S_iiiffbb,@function
        .size           _Z4GEMMPfS_S_iiiffbb,(.L_x_20 - _Z4GEMMPfS_S_iiiffbb)
        .other          _Z4GEMMPfS_S_iiiffbb,@"STO_CUDA_ENTRY STV_DEFAULT"
_Z4GEMMPfS_S_iiiffbb:
.text._Z4GEMMPfS_S_iiiffbb:
[----:B------:R-:W-:Y:S01]  /*0000*/  LDC R1, c[0x0][0x37c] ;  /* 0x0000df00ff017b82 */ /* 0x000fe20000000800 */
[----:B------:R-:W0:Y:S07]  /*0010*/  S2R R6, SR_TID.X ;  /* 0x0000000000067919 */ /* 0x000e2e0000002100 */
[----:B------:R-:W1:Y:S01]  /*0020*/  LDC R5, c[0x0][0x364] ;  /* 0x0000d900ff057b82 */ /* 0x000e620000000800 */
[----:B------:R-:W1:Y:S07]  /*0030*/  S2R R4, SR_TID.Y ;  /* 0x0000000000047919 */ /* 0x000e6e0000002200 */
[----:B------:R-:W0:Y:S08]  /*0040*/  S2UR UR5, SR_CTAID.X ;  /* 0x00000000000579c3 */ /* 0x000e300000002500 */
[----:B------:R-:W0:Y:S08]  /*0050*/  LDC R3, c[0x0][0x360] ;  /* 0x0000d800ff037b82 */ /* 0x000e300000000800 */
[----:B------:R-:W1:Y:S08]  /*0060*/  S2UR UR4, SR_CTAID.Y ;  /* 0x00000000000479c3 */ /* 0x000e700000002600 */
[----:B------:R-:W2:Y:S08]  /*0070*/  LDC R0, c[0x0][0x3a0] ;  /* 0x0000e800ff007b82 */ /* 0x000eb00000000800 */
[----:B------:R-:W3:Y:S01]  /*0080*/  LDC R2, c[0x0][0x398] ;  /* 0x0000e600ff027b82 */ /* 0x000ee20000000800 */
[----:B0-----:R-:W-:-:S02]  /*0090*/  IMAD R3, R3, UR5, R6 ;  /* 0x0000000503037c24 */ /* 0x001fc4000f8e0206 */
[----:B-1----:R-:W-:-:S03]  /*00a0*/  IMAD R5, R5, UR4, R4 ;  /* 0x0000000405057c24 */ /* 0x002fc6000f8e0204 */
[----:B--2---:R-:W-:-:S04]  /*00b0*/  ISETP.GE.AND P0, PT, R3, R0, PT ;  /* 0x000000000300720c */ /* 0x004fc80003f06270 */
[----:B---3--:R-:W-:-:S13]  /*00c0*/  ISETP.GE.OR P0, PT, R5, R2, P0 ;  /* 0x000000020500720c */ /* 0x008fda0000706670 */
[----:B------:R-:W-:Y:S05]  /*00d0*/  @P0 EXIT ;  /* 0x000000000000094d */ /* 0x000fea0003800000 */
[----:B------:R-:W0:Y:S01]  /*00e0*/  LDC R4, c[0x0][0x39c] ;  /* 0x0000e700ff047b82 */ /* 0x000e220000000800 */
[----:B------:R-:W1:Y:S01]  /*00f0*/  LDCU.64 UR6, c[0x0][0x358] ;  /* 0x00006b00ff0677ac */ /* 0x000e620008000a00 */
[----:B------:R-:W-:Y:S01]  /*0100*/  HFMA2 R29, -RZ, RZ, 0, 0 ;  /* 0x00000000ff1d7431 */ /* 0x000fe200000001ff */
[----:B0-----:R-:W-:-:S13]  /*0110*/  ISETP.GE.AND P0, PT, R4, 0x1, PT ;  /* 0x000000010400780c */ /* 0x001fda0003f06270 */
[----:B-1----:R-:W-:Y:S05]  /*0120*/  @!P0 BRA `(.L_x_0) ;  /* 0x0000001c00648947 */ /* 0x002fea0003800000 */
[----:B------:R-:W0:Y:S01]  /*0130*/  LDCU.U8 UR4, c[0x0][0x3ac] ;  /* 0x00007580ff0477ac */ /* 0x000e220008000000 */
[----:B------:R-:W-:Y:S01]  /*0140*/  IMAD R6, R3, R4, RZ ;  /* 0x0000000403067224 */ /* 0x000fe200078e02ff */
[----:B0-----:R-:W-:-:S04]  /*0150*/  UPRMT UR4, UR4, 0x8880, URZ ;  /* 0x0000888004047896 */ /* 0x001fc800080000ff */
[----:B------:R-:W-:-:S09]  /*0160*/  UISETP.NE.AND UP0, UPT, UR4, URZ, UPT ;  /* 0x000000ff0400728c */ /* 0x000fd2000bf05270 */
[----:B------:R-:W-:Y:S05]  /*0170*/  BRA.U UP0, `(.L_x_1) ;  /* 0x0000000d00c47547 */ /* 0x000fea000b800000 */
[----:B------:R-:W0:Y:S01]  /*0180*/  LDCU.S8 UR4, c[0x0][0x3ad] ;  /* 0x000075a0ff0477ac */ /* 0x000e220008000200 */
[----:B------:R-:W-:Y:S01]  /*0190*/  IMAD R2, R5, R4, RZ ;  /* 0x0000000405027224 */ /* 0x000fe200078e02ff */
[----:B0-----:R-:W-:-:S09]  /*01a0*/  UISETP.NE.AND UP0, UPT, UR4, URZ, UPT ;  /* 0x000000ff0400728c */ /* 0x001fd2000bf05270 */
[----:B------:R-:W-:Y:S05]  /*01b0*/  BRA.U UP0, `(.L_x_2) ;  /* 0x0000000500e87547 */ /* 0x000fea000b800000 */
[C---:B------:R-:W-:Y:S01]  /*01c0*/  ISETP.GE.U32.AND P1, PT, R4.reuse, 0x8, PT ;  /* 0x000000080400780c */ /* 0x040fe20003f26070 */
[----:B------:R-:W-:Y:S01]  /*01d0*/  HFMA2 R29, -RZ, RZ, 0, 0 ;  /* 0x00000000ff1d7431 */ /* 0x000fe200000001ff */
[----:B------:R-:W-:Y:S02]  /*01e0*/  LOP3.LUT R26, R4, 0x7, RZ, 0xc0, !PT ;  /* 0x00000007041a7812 */ /* 0x000fe400078ec0ff */
[----:B------:R-:W-:Y:S02]  /*01f0*/  MOV R23, RZ ;  /* 0x000000ff00177202 */ /* 0x000fe40000000f00 */
[----:B------:R-:W-:-:S07]  /*0200*/  ISETP.NE.AND P0, PT, R26, RZ, PT ;  /* 0x000000ff1a00720c */ /* 0x000fce0003f05270 */
[----:B------:R-:W-:Y:S06]  /*0210*/  @!P1 BRA `(.L_x_3) ;  /* 0x0000000000c49947 */ /* 0x000fec0003800000 */
[----:B------:R-:W0:Y:S01]  /*0220*/  LDC.64 R6, c[0x0][0x380] ;  /* 0x0000e000ff067b82 */ /* 0x000e220000000a00 */
[----:B------:R-:W-:Y:S02]  /*0230*/  LOP3.LUT R23, R4, 0x7ffffff8, RZ, 0xc0, !PT ;  /* 0x7ffffff804177812 */ /* 0x000fe400078ec0ff */
[----:B------:R-:W-:Y:S02]  /*0240*/  MOV R29, RZ ;  /* 0x000000ff001d7202 */ /* 0x000fe40000000f00 */
[----:B------:R-:W-:Y:S02]  /*0250*/  MOV R21, R3 ;  /* 0x0000000300157202 */ /* 0x000fe40000000f00 */
[----:B------:R-:W-:Y:S01]  /*0260*/  IADD3 R20, PT, PT, -R23, RZ, RZ ;  /* 0x000000ff17147210 */ /* 0x000fe20007ffe1ff */
[----:B0-----:R-:W-:-:S03]  /*0270*/  IMAD.WIDE.U32 R6, R2, 0x4, R6 ;  /* 0x0000000402067825 */ /* 0x001fc600078e0006 */
[----:B------:R-:W-:-:S04]  /*0280*/  IADD3 R8, P1, PT, R6, 0x10, RZ ;  /* 0x0000001006087810 */ /* 0x000fc80007f3e0ff */
[----:B------:R-:W-:-:S09]  /*0290*/  IADD3.X R9, PT, PT, RZ, R7, RZ, P1, !PT ;  /* 0x00000007ff097210 */ /* 0x000fd20000ffe4ff */
.L_x_4:
[----:B------:R-:W0:Y:S01]  /*02a0*/  LDC.64 R18, c[0x0][0x388] ;  /* 0x0000e200ff127b82 */ /* 0x000e220000000a00 */
[----:B------:R-:W-:Y:S02]  /*02b0*/  MOV R6, R8 ;  /* 0x0000000800067202 */ /* 0x000fe40000000f00 */
[----:B------:R-:W-:-:S05]  /*02c0*/  MOV R7, R9 ;  /* 0x0000000900077202 */ /* 0x000fca0000000f00 */
[----:B------:R-:W2:Y:S04]  /*02d0*/  LDG.E R24, desc[UR6][R6.64+-0x10] ;  /* 0xfffff00606187981 */ /* 0x000ea8000c1e1900 */
[----:B------:R-:W3:Y:S04]  /*02e0*/  LDG.E R22, desc[UR6][R6.64+-0xc] ;  /* 0xfffff40606167981 */ /* 0x000ee8000c1e1900 */
[----:B------:R-:W4:Y:S04]  /*02f0*/  LDG.E R27, desc[UR6][R6.64+-0x8] ;  /* 0xfffff806061b7981 */ /* 0x000f28000c1e1900 */
[----:B------:R-:W5:Y:S01]  /*0300*/  LDG.E R28, desc[UR6][R6.64+-0x4] ;  /* 0xfffffc06061c7981 */ /* 0x000f62000c1e1900 */
[----:B0-----:R-:W-:-:S05]  /*0310*/  IMAD.WIDE R18, R21, 0x4, R18 ;  /* 0x0000000415127825 */ /* 0x001fca00078e0212 */
[----:B------:R0:W2:Y:S01]  /*0320*/  LDG.E R25, desc[UR6][R18.64] ;  /* 0x0000000612197981 */ /* 0x0000a2000c1e1900 */
[----:B------:R-:W-:-:S04]  /*0330*/  IMAD.WIDE R16, R0, 0x4, R18 ;  /* 0x0000000400107825 */ /* 0x000fc800078e0212 */
[C---:B------:R-:W-:Y:S02]  /*0340*/  IMAD.WIDE R8, R0.reuse, 0x4, R16 ;  /* 0x0000000400087825 */ /* 0x040fe400078e0210 */
[----:B------:R-:W3:Y:S02]  /*0350*/  LDG.E R17, desc[UR6][R16.64] ;  /* 0x0000000610117981 */ /* 0x000ee4000c1e1900 */
[C---:B------:R-:W-:Y:S02]  /*0360*/  IMAD.WIDE R10, R0.reuse, 0x4, R8 ;  /* 0x00000004000a7825 */ /* 0x040fe400078e0208 */
[----:B------:R-:W4:Y:S02]  /*0370*/  LDG.E R8, desc[UR6][R8.64] ;  /* 0x0000000608087981 */ /* 0x000f24000c1e1900 */
[C---:B------:R-:W-:Y:S02]  /*0380*/  IMAD.WIDE R12, R0.reuse, 0x4, R10 ;  /* 0x00000004000c7825 */ /* 0x040fe400078e020a */
[----:B------:R-:W5:Y:S02]  /*0390*/  LDG.E R10, desc[UR6][R10.64] ;  /* 0x000000060a0a7981 */ /* 0x000f64000c1e1900 */
[----:B------:R-:W-:-:S02]  /*03a0*/  IMAD.WIDE R14, R0, 0x4, R12 ;  /* 0x00000004000e7825 */ /* 0x000fc400078e020c */
[----:B------:R-:W5:Y:S04]  /*03b0*/  LDG.E R9, desc[UR6][R6.64] ;  /* 0x0000000606097981 */ /* 0x000f68000c1e1900 */
[----:B------:R-:W5:Y:S01]  /*03c0*/  LDG.E R12, desc[UR6][R12.64] ;  /* 0x000000060c0c7981 */ /* 0x000f62000c1e1900 */
[----:B0-----:R-:W-:-:S03]  /*03d0*/  IMAD.WIDE R18, R0, 0x4, R14 ;  /* 0x0000000400127825 */ /* 0x001fc600078e020e */
[----:B------:R-:W5:Y:S04]  /*03e0*/  LDG.E R14, desc[UR6][R14.64] ;  /* 0x000000060e0e7981 */ /* 0x000f68000c1e1900 */
[----:B------:R-:W5:Y:S04]  /*03f0*/  LDG.E R11, desc[UR6][R6.64+0x4] ;  /* 0x00000406060b7981 */ /* 0x000f68000c1e1900 */
[----:B------:R-:W5:Y:S04]  /*0400*/  LDG.E R16, desc[UR6][R18.64] ;  /* 0x0000000612107981 */ /* 0x000f68000c1e1900 */
[----:B------:R-:W5:Y:S04]  /*0410*/  LDG.E R15, desc[UR6][R6.64+0x8] ;  /* 0x00000806060f7981 */ /* 0x000f68000c1e1900 */
[----:B------:R-:W5:Y:S01]  /*0420*/  LDG.E R13, desc[UR6][R6.64+0xc] ;  /* 0x00000c06060d7981 */ /* 0x000f62000c1e1900 */
[----:B--2---:R-:W-:Y:S01]  /*0430*/  FFMA R29, R24, R25, R29 ;  /* 0x00000019181d7223 */ /* 0x004fe2000000001d */
[----:B------:R-:W-:-:S06]  /*0440*/  IMAD.WIDE R24, R0, 0x4, R18 ;  /* 0x0000000400187825 */ /* 0x000fcc00078e0212 */
[----:B------:R-:W2:Y:S01]  /*0450*/  LDG.E R24, desc[UR6][R24.64] ;  /* 0x0000000618187981 */ /* 0x000ea2000c1e1900 */
[----:B---3--:R-:W-:Y:S01]  /*0460*/  FFMA R22, R22, R17, R29 ;  /* 0x0000001116167223 */ /* 0x008fe2000000001d */
[----:B------:R-:W-:-:S03]  /*0470*/  IADD3 R20, PT, PT, R20, 0x8, RZ ;  /* 0x0000000814147810 */ /* 0x000fc60007ffe0ff */
[----:B----4-:R-:W-:Y:S01]  /*0480*/  FFMA R27, R27, R8, R22 ;  /* 0x000000081b1b7223 */ /* 0x010fe20000000016 */
[----:B------:R-:W-:-:S03]  /*0490*/  ISETP.NE.AND P1, PT, R20, RZ, PT ;  /* 0x000000ff1400720c */ /* 0x000fc60003f25270 */
[----:B-----5:R-:W-:Y:S01]  /*04a0*/  FFMA R10, R28, R10, R27 ;  /* 0x0000000a1c0a7223 */ /* 0x020fe2000000001b */
[----:B------:R-:W-:-:S03]  /*04b0*/  IADD3 R8, P2, PT, R6, 0x20, RZ ;  /* 0x0000002006087810 */ /* 0x000fc60007f5e0ff */
[----:B------:R-:W-:-:S04]  /*04c0*/  FFMA R10, R9, R12, R10 ;  /* 0x0000000c090a7223 */ /* 0x000fc8000000000a */
[----:B------:R-:W-:Y:S01]  /*04d0*/  FFMA R10, R11, R14, R10 ;  /* 0x0000000e0b0a7223 */ /* 0x000fe2000000000a */
[----:B------:R-:W-:Y:S02]  /*04e0*/  IADD3.X R9, PT, PT, RZ, R7, RZ, P2, !PT ;  /* 0x00000007ff097210 */ /* 0x000fe400017fe4ff */
[----:B------:R-:W-:Y:S01]  /*04f0*/  LEA R21, R0, R21, 0x3 ;  /* 0x0000001500157211 */ /* 0x000fe200078e18ff */
[----:B------:R-:W-:-:S04]  /*0500*/  FFMA R10, R15, R16, R10 ;  /* 0x000000100f0a7223 */ /* 0x000fc8000000000a */
[----:B--2---:R-:W-:Y:S01]  /*0510*/  FFMA R29, R13, R24, R10 ;  /* 0x000000180d1d7223 */ /* 0x004fe2000000000a */
[----:B------:R-:W-:Y:S06]  /*0520*/  @P1 BRA `(.L_x_4) ;  /* 0xfffffffc005c1947 */ /* 0x000fec000383ffff */
.L_x_3:
[----:B------:R-:W-:Y:S05]  /*0530*/  @!P0 BRA `(.L_x_0) ;  /* 0x0000001800608947 */ /* 0x000fea0003800000 */
[----:B------:R-:W-:Y:S02]  /*0540*/  ISETP.GE.U32.AND P1, PT, R26, 0x4, PT ;  /* 0x000000041a00780c */ /* 0x000fe40003f26070 */
[----:B------:R-:W-:-:S04]  /*0550*/  LOP3.LUT R18, R4, 0x3, RZ, 0xc0, !PT ;  /* 0x0000000304127812 */ /* 0x000fc800078ec0ff */
[----:B------:R-:W-:-:S07]  /*0560*/  ISETP.NE.AND P0, PT, R18, RZ, PT ;  /* 0x000000ff1200720c */ /* 0x000fce0003f05270 */
[----:B------:R-:W-:Y:S06]  /*0570*/  @!P1 BRA `(.L_x_5) ;  /* 0x00000000006c9947 */ /* 0x000fec0003800000 */
[----:B------:R-:W0:Y:S01]  /*0580*/  LDC.64 R8, c[0x0][0x388] ;  /* 0x0000e200ff087b82 */ /* 0x000e220000000a00 */
[----:B------:R-:W1:Y:S01]  /*0590*/  LDCU.64 UR4, c[0x0][0x380] ;  /* 0x00007000ff0477ac */ /* 0x000e620008000a00 */
[----:B------:R-:W-:Y:S01]  /*05a0*/  IMAD R11, R23, R0, R3 ;  /* 0x00000000170b7224 */ /* 0x000fe200078e0203 */
[CC--:B------:R-:W-:Y:S02]  /*05b0*/  IADD3 R7, PT, PT, R2.reuse, R23.reuse, RZ ;  /* 0x0000001702077210 */ /* 0x0c0fe40007ffe0ff */
[----:B------:R-:W-:-:S03]  /*05c0*/  IADD3 R12, P1, PT, R2, R23, RZ ;  /* 0x00000017020c7210 */ /* 0x000fc60007f3e0ff */
[----:B------:R-:W2:Y:S01]  /*05d0*/  LDC.64 R16, c[0x0][0x380] ;  /* 0x0000e000ff107b82 */ /* 0x000ea20000000a00 */
[----:B0-----:R-:W-:-:S04]  /*05e0*/  IMAD.WIDE R8, R11, 0x4, R8 ;  /* 0x000000040b087825 */ /* 0x001fc800078e0208 */
[----:B------:R-:W-:Y:S02]  /*05f0*/  IMAD.WIDE R10, R0, 0x4, R8 ;  /* 0x00000004000a7825 */ /* 0x000fe400078e0208 */
[----:B------:R-:W3:Y:S02]  /*0600*/  LDG.E R8, desc[UR6][R8.64] ;  /* 0x0000000608087981 */ /* 0x000ee4000c1e1900 */
[----:B--2---:R-:W-:Y:S01]  /*0610*/  IMAD.WIDE.U32 R16, R7, 0x4, R16 ;  /* 0x0000000407107825 */ /* 0x004fe200078e0010 */
[----:B------:R-:W-:Y:S02]  /*0620*/  IADD3.X R7, PT, PT, RZ, RZ, RZ, P1, !PT ;  /* 0x000000ffff077210 */ /* 0x000fe40000ffe4ff */
[----:B-1----:R-:W-:-:S03]  /*0630*/  LEA R6, P1, R12, UR4, 0x2 ;  /* 0x000000040c067c11 */ /* 0x002fc6000f8210ff */
[----:B------:R-:W3:Y:S01]  /*0640*/  LDG.E R16, desc[UR6][R16.64] ;  /* 0x0000000610107981 */ /* 0x000ee2000c1e1900 */
[----:B------:R-:W-:Y:S01]  /*0650*/  LEA.HI.X R7, R12, UR5, R7, 0x2, P1 ;  /* 0x000000050c077c11 */ /* 0x000fe200088f1407 */
[C---:B------:R-:W-:Y:S02]  /*0660*/  IMAD.WIDE R12, R0.reuse, 0x4, R10 ;  /* 0x00000004000c7825 */ /* 0x040fe400078e020a */
[----:B------:R-:W2:Y:S04]  /*0670*/  LDG.E R10, desc[UR6][R10.64] ;  /* 0x000000060a0a7981 */ /* 0x000ea8000c1e1900 */
[----:B------:R-:W2:Y:S01]  /*0680*/  LDG.E R20, desc[UR6][R6.64+0x4] ;  /* 0x0000040606147981 */ /* 0x000ea2000c1e1900 */
[----:B------:R-:W-:-:S03]  /*0690*/  IMAD.WIDE R14, R0, 0x4, R12 ;  /* 0x00000004000e7825 */ /* 0x000fc600078e020c */
[----:B------:R-:W4:Y:S04]  /*06a0*/  LDG.E R21, desc[UR6][R12.64] ;  /* 0x000000060c157981 */ /* 0x000f28000c1e1900 */
[----:B------:R-:W4:Y:S04]  /*06b0*/  LDG.E R19, desc[UR6][R6.64+0x8] ;  /* 0x0000080606137981 */ /* 0x000f28000c1e1900 */
[----:B------:R-:W5:Y:S04]  /*06c0*/  LDG.E R22, desc[UR6][R6.64+0xc] ;  /* 0x00000c0606167981 */ /* 0x000f68000c1e1900 */
[----:B------:R-:W5:Y:S01]  /*06d0*/  LDG.E R14, desc[UR6][R14.64] ;  /* 0x000000060e0e7981 */ /* 0x000f62000c1e1900 */
[----:B------:R-:W-:Y:S01]  /*06e0*/  IADD3 R23, PT, PT, R23, 0x4, RZ ;  /* 0x0000000417177810 */ /* 0x000fe20007ffe0ff */
[----:B---3--:R-:W-:-:S04]  /*06f0*/  FFMA R29, R16, R8, R29 ;  /* 0x00000008101d7223 */ /* 0x008fc8000000001d */
[----:B--2---:R-:W-:-:S04]  /*0700*/  FFMA R20, R20, R10, R29 ;  /* 0x0000000a14147223 */ /* 0x004fc8000000001d */
[----:B----4-:R-:W-:-:S04]  /*0710*/  FFMA R19, R19, R21, R20 ;  /* 0x0000001513137223 */ /* 0x010fc80000000014 */
[----:B-----5:R-:W-:-:S07]  /*0720*/  FFMA R29, R22, R14, R19 ;  /* 0x0000000e161d7223 */ /* 0x020fce0000000013 */
.L_x_5:
[----:B------:R-:W-:Y:S05]  /*0730*/  @!P0 BRA `(.L_x_0) ;  /* 0x0000001400e08947 */ /* 0x000fea0003800000 */
[----:B------:R-:W-:Y:S02]  /*0740*/  ISETP.NE.AND P1, PT, R18, 0x1, PT ;  /* 0x000000011200780c */ /* 0x000fe40003f25270 */
[----:B------:R-:W-:-:S04]  /*0750*/  LOP3.LUT R4, R4, 0x1, RZ, 0xc0, !PT ;  /* 0x0000000104047812 */ /* 0x000fc800078ec0ff */
[----:B------:R-:W-:-:S07]  /*0760*/  ISETP.NE.U32.AND P0, PT, R4, 0x1, PT ;  /* 0x000000010400780c */ /* 0x000fce0003f05070 */
[----:B------:R-:W-:Y:S06]  /*0770*/  @!P1 BRA `(.L_x_6) ;  /* 0x00000000004c9947 */ /* 0x000fec0003800000 */
[----:B------:R-:W0:Y:S01]  /*0780*/  LDC.64 R8, c[0x0][0x388] ;  /* 0x0000e200ff087b82 */ /* 0x000e220000000a00 */
[----:B------:R-:W1:Y:S01]  /*0790*/  LDCU.64 UR4, c[0x0][0x380] ;  /* 0x00007000ff0477ac */ /* 0x000e620008000a00 */
[CC--:B------:R-:W-:Y:S01]  /*07a0*/  IADD3 R11, PT, PT, R2.reuse, R23.reuse, RZ ;  /* 0x00000017020b7210 */ /* 0x0c0fe20007ffe0ff */
[----:B------:R-:W-:Y:S01]  /*07b0*/  IMAD R13, R23, R0, R3 ;  /* 0x00000000170d7224 */ /* 0x000fe200078e0203 */
[----:B------:R-:W-:-:S04]  /*07c0*/  IADD3 R4, P1, PT, R2, R23, RZ ;  /* 0x0000001702047210 */ /* 0x000fc80007f3e0ff */
[----:B------:R-:W2:Y:S01]  /*07d0*/  LDC.64 R6, c[0x0][0x380] ;  /* 0x0000e000ff067b82 */ /* 0x000ea20000000a00 */
[----:B0-----:R-:W-:-:S04]  /*07e0*/  IMAD.WIDE R8, R13, 0x4, R8 ;  /* 0x000000040d087825 */ /* 0x001fc800078e0208 */
[----:B--2---:R-:W-:Y:S01]  /*07f0*/  IMAD.WIDE.U32 R6, R11, 0x4, R6 ;  /* 0x000000040b067825 */ /* 0x004fe200078e0006 */
[----:B------:R-:W-:Y:S02]  /*0800*/  IADD3.X R11, PT, PT, RZ, RZ, RZ, P1, !PT ;  /* 0x000000ffff0b7210 */ /* 0x000fe40000ffe4ff */
[----:B-1----:R-:W-:Y:S01]  /*0810*/  LEA R10, P1, R4, UR4, 0x2 ;  /* 0x00000004040a7c11 */ /* 0x002fe2000f8210ff */
[----:B------:R-:W-:Y:S02]  /*0820*/  IMAD.WIDE R12, R0, 0x4, R8 ;  /* 0x00000004000c7825 */ /* 0x000fe400078e0208 */
[----:B------:R-:W2:Y:S01]  /*0830*/  LDG.E R6, desc[UR6][R6.64] ;  /* 0x0000000606067981 */ /* 0x000ea2000c1e1900 */
[----:B------:R-:W-:-:S03]  /*0840*/  LEA.HI.X R11, R4, UR5, R11, 0x2, P1 ;  /* 0x00000005040b7c11 */ /* 0x000fc600088f140b */
[----:B------:R-:W2:Y:S04]  /*0850*/  LDG.E R8, desc[UR6][R8.64] ;  /* 0x0000000608087981 */ /* 0x000ea8000c1e1900 */
[----:B------:R-:W3:Y:S04]  /*0860*/  LDG.E R10, desc[UR6][R10.64+0x4] ;  /* 0x000004060a0a7981 */ /* 0x000ee8000c1e1900 */
[----:B------:R-:W3:Y:S01]  /*0870*/  LDG.E R12, desc[UR6][R12.64] ;  /* 0x000000060c0c7981 */ /* 0x000ee2000c1e1900 */
[----:B------:R-:W-:Y:S01]  /*0880*/  IADD3 R23, PT, PT, R23, 0x2, RZ ;  /* 0x0000000217177810 */ /* 0x000fe20007ffe0ff */
[----:B--2---:R-:W-:-:S04]  /*0890*/  FFMA R29, R6, R8, R29 ;  /* 0x00000008061d7223 */ /* 0x004fc8000000001d */
[----:B---3--:R-:W-:-:S07]  /*08a0*/  FFMA R29, R10, R12, R29 ;  /* 0x0000000c0a1d7223 */ /* 0x008fce000000001d */
.L_x_6:
[----:B------:R-:W-:Y:S05]  /*08b0*/  @P0 BRA `(.L_x_0) ;  /* 0x0000001400800947 */ /* 0x000fea0003800000 */
[----:B------:R-:W0:Y:S01]  /*08c0*/  LDC.64 R6, c[0x0][0x380] ;  /* 0x0000e000ff067b82 */ /* 0x000e220000000a00 */
[----:B------:R-:W-:Y:S01]  /*08d0*/  IADD3 R11, PT, PT, R2, R23, RZ ;  /* 0x00000017020b7210 */ /* 0x000fe20007ffe0ff */
[----:B------:R-:W-:-:S06]  /*08e0*/  IMAD R23, R23, R0, R3 ;  /* 0x0000000017177224 */ /* 0x000fcc00078e0203 */
[----:B------:R-:W1:Y:S01]  /*08f0*/  LDC.64 R8, c[0x0][0x388] ;  /* 0x0000e200ff087b82 */ /* 0x000e620000000a00 */
[----:B0-----:R-:W-:-:S06]  /*0900*/  IMAD.WIDE.U32 R6, R11, 0x4, R6 ;  /* 0x000000040b067825 */ /* 0x001fcc00078e0006 */
[----:B------:R-:W2:Y:S01]  /*0910*/  LDG.E R6, desc[UR6][R6.64] ;  /* 0x0000000606067981 */ /* 0x000ea2000c1e1900 */
[----:B-1----:R-:W-:-:S06]  /*0920*/  IMAD.WIDE R8, R23, 0x4, R8 ;  /* 0x0000000417087825 */ /* 0x002fcc00078e0208 */
[----:B------:R-:W2:Y:S02]  /*0930*/  LDG.E R8, desc[UR6][R8.64] ;  /* 0x0000000608087981 */ /* 0x000ea4000c1e1900 */
[----:B--2---:R-:W-:Y:S01]  /*0940*/  FFMA R29, R6, R8, R29 ;  /* 0x00000008061d7223 */ /* 0x004fe2000000001d */
[----:B------:R-:W-:Y:S06]  /*0950*/  BRA `(.L_x_0) ;  /* 0x0000001400587947 */ /* 0x000fec0003800000 */
.L_x_2:
[C---:B------:R-:W-:Y:S01]  /*0960*/  ISETP.GE.U32.AND P1, PT, R4.reuse, 0x8, PT ;  /* 0x000000080400780c */ /* 0x040fe20003f26070 */
[----:B------:R-:W-:Y:S01]  /*0970*/  HFMA2 R29, -RZ, RZ, 0, 0 ;  /* 0x00000000ff1d7431 */ /* 0x000fe200000001ff */
[----:B------:R-:W-:Y:S02]  /*0980*/  LOP3.LUT R25, R4, 0x7, RZ, 0xc0, !PT ;  /* 0x0000000704197812 */ /* 0x000fe400078ec0ff */
[----:B------:R-:W-:Y:S02]  /*0990*/  MOV R7, RZ ;  /* 0x000000ff00077202 */ /* 0x000fe40000000f00 */
[----:B------:R-:W-:-:S07]  /*09a0*/  ISETP.NE.AND P0, PT, R25, RZ, PT ;  /* 0x000000ff1900720c */ /* 0x000fce0003f05270 */
[----:B------:R-:W-:Y:S06]  /*09b0*/  @!P1 BRA `(.L_x_7) ;  /* 0x0000000000b89947 */ /* 0x000fec0003800000 */
[----:B------:R-:W0:Y:S01]  /*09c0*/  LDC.64 R8, c[0x0][0x380] ;  /* 0x0000e000ff087b82 */ /* 0x000e220000000a00 */
[----:B------:R-:W1:Y:S01]  /*09d0*/  LDCU.64 UR4, c[0x0][0x388] ;  /* 0x00007100ff0477ac */ /* 0x000e620008000a00 */
[----:B------:R-:W-:Y:S02]  /*09e0*/  LOP3.LUT R7, R4, 0x7ffffff8, RZ, 0xc0, !PT ;  /* 0x7ffffff804077812 */ /* 0x000fe400078ec0ff */
[----:B------:R-:W-:Y:S02]  /*09f0*/  MOV R29, RZ ;  /* 0x000000ff001d7202 */ /* 0x000fe40000000f00 */
[----:B------:R-:W-:Y:S02]  /*0a00*/  MOV R12, R6 ;  /* 0x00000006000c7202 */ /* 0x000fe40000000f00 */
[----:B------:R-:W-:Y:S01]  /*0a10*/  IADD3 R13, PT, PT, -R7, RZ, RZ ;  /* 0x000000ff070d7210 */ /* 0x000fe20007ffe1ff */
[----:B-1----:R-:W-:-:S04]  /*0a20*/  UIADD3 UR4, UP0, UPT, UR4, 0x10, URZ ;  /* 0x0000001004047890 */ /* 0x002fc8000ff1e0ff */
[----:B------:R-:W-:Y:S01]  /*0a30*/  UIADD3.X UR5, UPT, UPT, URZ, UR5, URZ, UP0, !UPT ;  /* 0x00000005ff057290 */ /* 0x000fe200087fe4ff */
[----:B0-----:R-:W-:-:S03]  /*0a40*/  IMAD.WIDE.U32 R8, R2, 0x4, R8 ;  /* 0x0000000402087825 */ /* 0x001fc600078e0008 */
[----:B------:R-:W-:-:S04]  /*0a50*/  IADD3 R14, P1, PT, R8, 0x10, RZ ;  /* 0x00000010080e7810 */ /* 0x000fc80007f3e0ff */
[----:B------:R-:W-:-:S09]  /*0a60*/  IADD3.X R15, PT, PT, RZ, R9, RZ, P1, !PT ;  /* 0x00000009ff0f7210 */ /* 0x000fd20000ffe4ff */
.L_x_8:
[----:B------:R-:W-:Y:S02]  /*0a70*/  MOV R8, UR4 ;  /* 0x0000000400087c02 */ /* 0x000fe40008000f00 */
[----:B------:R-:W-:Y:S02]  /*0a80*/  MOV R9, UR5 ;  /* 0x0000000500097c02 */ /* 0x000fe40008000f00 */
[----:B------:R-:W-:Y:S02]  /*0a90*/  MOV R10, R14 ;  /* 0x0000000e000a7202 */ /* 0x000fe40000000f00 */
[----:B------:R-:W-:Y:S01]  /*0aa0*/  MOV R11, R15 ;  /* 0x0000000f000b7202 */ /* 0x000fe20000000f00 */
[----:B------:R-:W-:-:S04]  /*0ab0*/  IMAD.WIDE R8, R12, 0x4, R8 ;  /* 0x000000040c087825 */ /* 0x000fc800078e0208 */
[----:B------:R-:W2:Y:S04]  /*0ac0*/  LDG.E R20, desc[UR6][R10.64+-0x10] ;  /* 0xfffff0060a147981 */ /* 0x000ea8000c1e1900 */
[----:B------:R-:W2:Y:S04]  /*0ad0*/  LDG.E R21, desc[UR6][R8.64+-0x10] ;  /* 0xfffff00608157981 */ /* 0x000ea8000c1e1900 */
[----:B------:R-:W3:Y:S04]  /*0ae0*/  LDG.E R22, desc[UR6][R10.64+-0xc] ;  /* 0xfffff4060a167981 */ /* 0x000ee8000c1e1900 */
[----:B------:R-:W3:Y:S04]  /*0af0*/  LDG.E R23, desc[UR6][R8.64+-0xc] ;  /* 0xfffff40608177981 */ /* 0x000ee8000c1e1900 */
[----:B------:R-:W4:Y:S04]  /*0b00*/  LDG.E R16, desc[UR6][R10.64+-0x8] ;  /* 0xfffff8060a107981 */ /* 0x000f28000c1e1900 */
[----:B------:R-:W4:Y:S04]  /*0b10*/  LDG.E R15, desc[UR6][R8.64+-0x8] ;  /* 0xfffff806080f7981 */ /* 0x000f28000c1e1900 */
[----:B------:R-:W5:Y:S04]  /*0b20*/  LDG.E R19, desc[UR6][R10.64+-0x4] ;  /* 0xfffffc060a137981 */ /* 0x000f68000c1e1900 */
[----:B------:R-:W5:Y:S04]  /*0b30*/  LDG.E R14, desc[UR6][R8.64+-0x4] ;  /* 0xfffffc06080e7981 */ /* 0x000f68000c1e1900 */
[----:B------:R-:W5:Y:S04]  /*0b40*/  LDG.E R17, desc[UR6][R10.64] ;  /* 0x000000060a117981 */ /* 0x000f68000c1e1900 */
[----:B------:R-:W5:Y:S04]  /*0b50*/  LDG.E R18, desc[UR6][R8.64] ;  /* 0x0000000608127981 */ /* 0x000f68000c1e1900 */
[----:B------:R-:W5:Y:S01]  /*0b60*/  LDG.E R24, desc[UR6][R8.64+0xc] ;  /* 0x00000c0608187981 */ /* 0x000f62000c1e1900 */
[----:B--2---:R-:W-:-:S03]  /*0b70*/  FFMA R29, R20, R21, R29 ;  /* 0x00000015141d7223 */ /* 0x004fc6000000001d */
[----:B------:R-:W2:Y:S04]  /*0b80*/  LDG.E R20, desc[UR6][R10.64+0x4] ;  /* 0x000004060a147981 */ /* 0x000ea8000c1e1900 */
[----:B------:R-:W2:Y:S01]  /*0b90*/  LDG.E R21, desc[UR6][R8.64+0x4] ;  /* 0x0000040608157981 */ /* 0x000ea2000c1e1900 */
[----:B---3--:R-:W-:-:S03]  /*0ba0*/  FFMA R27, R22, R23, R29 ;  /* 0x00000017161b7223 */ /* 0x008fc6000000001d */
[----:B------:R-:W3:Y:S04]  /*0bb0*/  LDG.E R23, desc[UR6][R10.64+0x8] ;  /* 0x000008060a177981 */ /* 0x000ee8000c1e1900 */
[----:B------:R-:W3:Y:S04]  /*0bc0*/  LDG.E R22, desc[UR6][R8.64+0x8] ;  /* 0x0000080608167981 */ /* 0x000ee8000c1e1900 */
[----:B------:R-:W3:Y:S01]  /*0bd0*/  LDG.E R29, desc[UR6][R10.64+0xc] ;  /* 0x00000c060a1d7981 */ /* 0x000ee2000c1e1900 */
[----:B----4-:R-:W-:Y:S01]  /*0be0*/  FFMA R16, R16, R15, R27 ;  /* 0x0000000f10107223 */ /* 0x010fe2000000001b */
[----:B------:R-:W-:-:S03]  /*0bf0*/  IADD3 R13, PT, PT, R13, 0x8, RZ ;  /* 0x000000080d0d7810 */ /* 0x000fc60007ffe0ff */
[----:B-----5:R-:W-:Y:S01]  /*0c00*/  FFMA R14, R19, R14, R16 ;  /* 0x0000000e130e7223 */ /* 0x020fe20000000010 */
[----:B------:R-:W-:-:S03]  /*0c10*/  ISETP.NE.AND P1, PT, R13, RZ, PT ;  /* 0x000000ff0d00720c */ /* 0x000fc60003f25270 */
[----:B------:R-:W-:Y:S01]  /*0c20*/  FFMA R17, R17, R18, R14 ;  /* 0x0000001211117223 */ /* 0x000fe2000000000e */
[----:B------:R-:W-:Y:S02]  /*0c30*/  IADD3 R14, P2, PT, R10, 0x20, RZ ;  /* 0x000000200a0e7810 */ /* 0x000fe40007f5e0ff */
[----:B------:R-:W-:Y:S02]  /*0c40*/  IADD3 R12, PT, PT, R12, 0x8, RZ ;  /* 0x000000080c0c7810 */ /* 0x000fe40007ffe0ff */
[----:B------:R-:W-:Y:S01]  /*0c50*/  IADD3.X R15, PT, PT, RZ, R11, RZ, P2, !PT ;  /* 0x0000000bff0f7210 */ /* 0x000fe200017fe4ff */
[----:B--2---:R-:W-:-:S04]  /*0c60*/  FFMA R20, R20, R21, R17 ;  /* 0x0000001514147223 */ /* 0x004fc80000000011 */
[----:B---3--:R-:W-:-:S04]  /*0c70*/  FFMA R20, R23, R22, R20 ;  /* 0x0000001617147223 */ /* 0x008fc80000000014 */
[----:B------:R-:W-:Y:S01]  /*0c80*/  FFMA R29, R29, R24, R20 ;  /* 0x000000181d1d7223 */ /* 0x000fe20000000014 */
[----:B------:R-:W-:Y:S06]  /*0c90*/  @P1 BRA `(.L_x_8) ;  /* 0xfffffffc00741947 */ /* 0x000fec000383ffff */
.L_x_7:
[----:B------:R-:W-:Y:S05]  /*0ca0*/  @!P0 BRA `(.L_x_0) ;  /* 0x0000001000848947 */ /* 0x000fea0003800000 */
[----:B------:R-:W-:Y:S02]  /*0cb0*/  ISETP.GE.U32.AND P1, PT, R25, 0x4, PT ;  /* 0x000000041900780c */ /* 0x000fe40003f26070 */
[----:B------:R-:W-:-:S04]  /*0cc0*/  LOP3.LUT R18, R4, 0x3, RZ, 0xc0, !PT ;  /* 0x0000000304127812 */ /* 0x000fc800078ec0ff */
[----:B------:R-:W-:-:S07]  /*0cd0*/  ISETP.NE.AND P0, PT, R18, RZ, PT ;  /* 0x000000ff1200720c */ /* 0x000fce0003f05270 */
[----:B------:R-:W-:Y:S06]  /*0ce0*/  @!P1 BRA `(.L_x_9) ;  /* 0x0000000000609947 */ /* 0x000fec0003800000 */
[----:B------:R-:W0:Y:S01]  /*0cf0*/  LDC.64 R12, c[0x0][0x380] ;  /* 0x0000e000ff0c7b82 */ /* 0x000e220000000a00 */
[----:B------:R-:W1:Y:S01]  /*0d00*/  LDCU.64 UR4, c[0x0][0x380] ;  /* 0x00007000ff0477ac */ /* 0x000e620008000a00 */
[CC--:B------:R-:W-:Y:S02]  /*0d10*/  IADD3 R9, PT, PT, R2.reuse, R7.reuse, RZ ;  /* 0x0000000702097210 */ /* 0x0c0fe40007ffe0ff */
[-C--:B------:R-:W-:Y:S02]  /*0d20*/  IADD3 R14, P1, PT, R2, R7.reuse, RZ ;  /* 0x00000007020e7210 */ /* 0x080fe40007f3e0ff */
[----:B------:R-:W-:Y:S02]  /*0d30*/  IADD3 R15, PT, PT, R6, R7, RZ ;  /* 0x00000007060f7210 */ /* 0x000fe40007ffe0ff */
[----:B------:R-:W2:Y:S01]  /*0d40*/  LDC.64 R10, c[0x0][0x388] ;  /* 0x0000e200ff0a7b82 */ /* 0x000ea20000000a00 */
[----:B0-----:R-:W-:Y:S01]  /*0d50*/  IMAD.WIDE.U32 R12, R9, 0x4, R12 ;  /* 0x00000004090c7825 */ /* 0x001fe200078e000c */
[----:B------:R-:W-:-:S02]  /*0d60*/  IADD3.X R9, PT, PT, RZ, RZ, RZ, P1, !PT ;  /* 0x000000ffff097210 */ /* 0x000fc40000ffe4ff */
[----:B-1----:R-:W-:-:S03]  /*0d70*/  LEA R8, P1, R14, UR4, 0x2 ;  /* 0x000000040e087c11 */ /* 0x002fc6000f8210ff */
[----:B------:R-:W3:Y:S01]  /*0d80*/  LDG.E R12, desc[UR6][R12.64] ;  /* 0x000000060c0c7981 */ /* 0x000ee2000c1e1900 */
[----:B------:R-:W-:Y:S01]  /*0d90*/  LEA.HI.X R9, R14, UR5, R9, 0x2, P1 ;  /* 0x000000050e097c11 */ /* 0x000fe200088f1409 */
[----:B--2---:R-:W-:-:S04]  /*0da0*/  IMAD.WIDE R10, R15, 0x4, R10 ;  /* 0x000000040f0a7825 */ /* 0x004fc800078e020a */
[----:B------:R-:W2:Y:S04]  /*0db0*/  LDG.E R15, desc[UR6][R8.64+0x4] ;  /* 0x00000406080f7981 */ /* 0x000ea8000c1e1900 */
[----:B------:R-:W3:Y:S04]  /*0dc0*/  LDG.E R14, desc[UR6][R10.64] ;  /* 0x000000060a0e7981 */ /* 0x000ee8000c1e1900 */
[----:B------:R-:W2:Y:S04]  /*0dd0*/  LDG.E R16, desc[UR6][R10.64+0x4] ;  /* 0x000004060a107981 */ /* 0x000ea8000c1e1900 */
        /* <DEDUP_REMOVED lines=9> */
.L_x_9:
[----:B------:R-:W-:Y:S05]  /*0e70*/  @!P0 BRA `(.L_x_0) ;  /* 0x0000001000108947 */ /* 0x000fea0003800000 */
[----:B------:R-:W-:Y:S02]  /*0e80*/  ISETP.NE.AND P1, PT, R18, 0x1, PT ;  /* 0x000000011200780c */ /* 0x000fe40003f25270 */
[----:B------:R-:W-:-:S04]  /*0e90*/  LOP3.LUT R4, R4, 0x1, RZ, 0xc0, !PT ;  /* 0x0000000104047812 */ /* 0x000fc800078ec0ff */
[----:B------:R-:W-:-:S07]  /*0ea0*/  ISETP.NE.U32.AND P0, PT, R4, 0x1, PT ;  /* 0x000000010400780c */ /* 0x000fce0003f05070 */
[----:B------:R-:W-:Y:S06]  /*0eb0*/  @!P1 BRA `(.L_x_10) ;  /* 0x0000000000489947 */ /* 0x000fec0003800000 */
[----:B------:R-:W0:Y:S01]  /*0ec0*/  LDC.64 R12, c[0x0][0x380] ;  /* 0x0000e000ff0c7b82 */ /* 0x000e220000000a00 */
[----:B------:R-:W1:Y:S01]  /*0ed0*/  LDCU.64 UR4, c[0x0][0x380] ;  /* 0x00007000ff0477ac */ /* 0x000e620008000a00 */
[CC--:B------:R-:W-:Y:S02]  /*0ee0*/  IADD3 R4, P1, PT, R2.reuse, R7.reuse, RZ ;  /* 0x0000000702047210 */ /* 0x0c0fe40007f3e0ff */
[-C--:B------:R-:W-:Y:S02]  /*0ef0*/  IADD3 R9, PT, PT, R2, R7.reuse, RZ ;  /* 0x0000000702097210 */ /* 0x080fe40007ffe0ff */
[----:B------:R-:W-:Y:S02]  /*0f00*/  IADD3 R15, PT, PT, R6, R7, RZ ;  /* 0x00000007060f7210 */ /* 0x000fe40007ffe0ff */
[----:B------:R-:W2:Y:S01]  /*0f10*/  LDC.64 R10, c[0x0][0x388] ;  /* 0x0000e200ff0a7b82 */ /* 0x000ea20000000a00 */
[----:B------:R-:W-:Y:S02]  /*0f20*/  IADD3.X R17, PT, PT, RZ, RZ, RZ, P1, !PT ;  /* 0x000000ffff117210 */ /* 0x000fe40000ffe4ff */
[----:B-1----:R-:W-:Y:S01]  /*0f30*/  LEA R8, P1, R4, UR4, 0x2 ;  /* 0x0000000404087c11 */ /* 0x002fe2000f8210ff */
[----:B0-----:R-:W-:-:S03]  /*0f40*/  IMAD.WIDE.U32 R12, R9, 0x4, R12 ;  /* 0x00000004090c7825 */ /* 0x001fc600078e000c */
[----:B------:R-:W-:-:S03]  /*0f50*/  LEA.HI.X R9, R4, UR5, R17, 0x2, P1 ;  /* 0x0000000504097c11 */ /* 0x000fc600088f1411 */
[----:B------:R-:W3:Y:S01]  /*0f60*/  LDG.E R12, desc[UR6][R12.64] ;  /* 0x000000060c0c7981 */ /* 0x000ee2000c1e1900 */
[----:B--2---:R-:W-:-:S03]  /*0f70*/  IMAD.WIDE R10, R15, 0x4, R10 ;  /* 0x000000040f0a7825 */ /* 0x004fc600078e020a */
[----:B------:R-:W2:Y:S04]  /*0f80*/  LDG.E R9, desc[UR6][R8.64+0x4] ;  /* 0x0000040608097981 */ /* 0x000ea8000c1e1900 */
[----:B------:R-:W3:Y:S04]  /*0f90*/  LDG.E R4, desc[UR6][R10.64] ;  /* 0x000000060a047981 */ /* 0x000ee8000c1e1900 */
[----:B------:R-:W2:Y:S01]  /*0fa0*/  LDG.E R14, desc[UR6][R10.64+0x4] ;  /* 0x000004060a0e7981 */ /* 0x000ea2000c1e1900 */
[----:B------:R-:W-:Y:S01]  /*0fb0*/  IADD3 R7, PT, PT, R7, 0x2, RZ ;  /* 0x0000000207077810 */ /* 0x000fe20007ffe0ff */
[----:B---3--:R-:W-:-:S04]  /*0fc0*/  FFMA R4, R12, R4, R29 ;  /* 0x000000040c047223 */ /* 0x008fc8000000001d */
[----:B--2---:R-:W-:-:S07]  /*0fd0*/  FFMA R29, R9, R14, R4 ;  /* 0x0000000e091d7223 */ /* 0x004fce0000000004 */
.L_x_10:
[----:B------:R-:W-:Y:S05]  /*0fe0*/  @P0 BRA `(.L_x_0) ;  /* 0x0000000c00b40947 */ /* 0x000fea0003800000 */
[----:B------:R-:W0:Y:S01]  /*0ff0*/  LDC.64 R8, c[0x0][0x380] ;  /* 0x0000e000ff087b82 */ /* 0x000e220000000a00 */
[-C--:B------:R-:W-:Y:S02]  /*1000*/  IADD3 R13, PT, PT, R2, R7.reuse, RZ ;  /* 0x00000007020d7210 */ /* 0x080fe40007ffe0ff */
[----:B------:R-:W-:-:S05]  /*1010*/  IADD3 R15, PT, PT, R6, R7, RZ ;  /* 0x00000007060f7210 */ /* 0x000fca0007ffe0ff */
[----:B------:R-:W1:Y:S01]  /*1020*/  LDC.64 R10, c[0x0][0x388] ;  /* 0x0000e200ff0a7b82 */ /* 0x000e620000000a00 */
[----:B0-----:R-:W-:-:S06]  /*1030*/  IMAD.WIDE.U32 R6, R13, 0x4, R8 ;  /* 0x000000040d067825 */ /* 0x001fcc00078e0008 */
[----:B------:R-:W2:Y:S01]  /*1040*/  LDG.E R6, desc[UR6][R6.64] ;  /* 0x0000000606067981 */ /* 0x000ea2000c1e1900 */
[----:B-1----:R-:W-:-:S06]  /*1050*/  IMAD.WIDE R8, R15, 0x4, R10 ;  /* 0x000000040f087825 */ /* 0x002fcc00078e020a */
[----:B------:R-:W2:Y:S02]  /*1060*/  LDG.E R8, desc[UR6][R8.64] ;  /* 0x0000000608087981 */ /* 0x000ea4000c1e1900 */
[----:B--2---:R-:W-:Y:S01]  /*1070*/  FFMA R29, R6, R8, R29 ;  /* 0x00000008061d7223 */ /* 0x004fe2000000001d */
[----:B------:R-:W-:Y:S06]  /*1080*/  BRA `(.L_x_0) ;  /* 0x0000000c008c7947 */ /* 0x000fec0003800000 */
.L_x_1:
[----:B------:R-:W0:Y:S02]  /*1090*/  LDCU.S8 UR4, c[0x0][0x3ad] ;  /* 0x000075a0ff0477ac */ /* 0x000e240008000200 */
        /* <DEDUP_REMOVED lines=8> */
[----:B------:R-:W-:Y:S02]  /*1120*/  LOP3.LUT R8, R4, 0x7ffffff8, RZ, 0xc0, !PT ;  /* 0x7ffffff804087812 */ /* 0x000fe400078ec0ff */
[----:B------:R-:W-:Y:S02]  /*1130*/  MOV R29, RZ ;  /* 0x000000ff001d7202 */ /* 0x000fe40000000f00 */
[----:B------:R-:W-:Y:S02]  /*1140*/  MOV R9, R5 ;  /* 0x0000000500097202 */ /* 0x000fe40000000f00 */
[----:B------:R-:W-:Y:S02]  /*1150*/  MOV R7, R3 ;  /* 0x0000000300077202 */ /* 0x000fe40000000f00 */
[----:B------:R-:W-:-:S07]  /*1160*/  IADD3 R10, PT, PT, -R8, RZ, RZ ;  /* 0x000000ff080a7210 */ /* 0x000fce0007ffe1ff */
.L_x_13:
[----:B------:R-:W0:Y:S08]  /*1170*/  LDC.64 R14, c[0x0][0x380] ;  /* 0x0000e000ff0e7b82 */ /* 0x000e300000000a00 */
[----:B------:R-:W1:Y:S01]  /*1180*/  LDC.64 R26, c[0x0][0x388] ;  /* 0x0000e200ff1a7b82 */ /* 0x000e620000000a00 */
[----:B0-----:R-:W-:-:S05]  /*1190*/  IMAD.WIDE R14, R9, 0x4, R14 ;  /* 0x00000004090e7825 */ /* 0x001fca00078e020e */
[----:B------:R0:W2:Y:S01]  /*11a0*/  LDG.E R22, desc[UR6][R14.64] ;  /* 0x000000060e167981 */ /* 0x0000a2000c1e1900 */
[----:B-1----:R-:W-:-:S05]  /*11b0*/  IMAD.WIDE R26, R7, 0x4, R26 ;  /* 0x00000004071a7825 */ /* 0x002fca00078e021a */
[----:B------:R-:W2:Y:S01]  /*11c0*/  LDG.E R11, desc[UR6][R26.64] ;  /* 0x000000061a0b7981 */ /* 0x000ea2000c1e1900 */
[----:B0-----:R-:W-:-:S04]  /*11d0*/  IMAD.WIDE R14, R2, 0x4, R14 ;  /* 0x00000004020e7825 */ /* 0x001fc800078e020e */
[----:B------:R-:W-:Y:S01]  /*11e0*/  IMAD.WIDE R20, R0, 0x4, R26 ;  /* 0x0000000400147825 */ /* 0x000fe200078e021a */
[----:B------:R-:W3:Y:S03]  /*11f0*/  LDG.E R28, desc[UR6][R14.64] ;  /* 0x000000060e1c7981 */ /* 0x000ee6000c1e1900 */
[----:B------:R-:W-:Y:S01]  /*1200*/  IMAD.WIDE R24, R2, 0x4, R14 ;  /* 0x0000000402187825 */ /* 0x000fe200078e020e */
[----:B------:R-:W3:Y:S03]  /*1210*/  LDG.E R27, desc[UR6][R20.64] ;  /* 0x00000006141b7981 */ /* 0x000ee6000c1e1900 */
[----:B------:R-:W-:-:S04]  /*1220*/  IMAD.WIDE R12, R0, 0x4, R20 ;  /* 0x00000004000c7825 */ /* 0x000fc800078e0214 */
[C---:B------:R-:W-:Y:S01]  /*1230*/  IMAD.WIDE R16, R2.reuse, 0x4, R24 ;  /* 0x0000000402107825 */ /* 0x040fe200078e0218 */
[----:B------:R-:W4:Y:S04]  /*1240*/  LDG.E R26, desc[UR6][R12.64] ;  /* 0x000000060c1a7981 */ /* 0x000f28000c1e1900 */
[----:B------:R0:W5:Y:S01]  /*1250*/  LDG.E R23, desc[UR6][R16.64] ;  /* 0x0000000610177981 */ /* 0x000162000c1e1900 */
[----:B------:R-:W-:-:S03]  /*1260*/  IMAD.WIDE R18, R2, 0x4, R16 ;  /* 0x0000000402127825 */ /* 0x000fc600078e0210 */
[----:B------:R-:W4:Y:S01]  /*1270*/  LDG.E R25, desc[UR6][R24.64] ;  /* 0x0000000618197981 */ /* 0x000f22000c1e1900 */
[----:B0-----:R-:W-:-:S03]  /*1280*/  IMAD.WIDE R16, R0, 0x4, R12 ;  /* 0x0000000400107825 */ /* 0x001fc600078e020c */
[----:B------:R0:W5:Y:S01]  /*1290*/  LDG.E R21, desc[UR6][R18.64] ;  /* 0x0000000612157981 */ /* 0x000162000c1e1900 */
[----:B------:R-:W-:-:S03]  /*12a0*/  IMAD.WIDE R14, R2, 0x4, R18 ;  /* 0x00000004020e7825 */ /* 0x000fc600078e0212 */
[----:B------:R1:W5:Y:S04]  /*12b0*/  LDG.E R24, desc[UR6][R16.64] ;  /* 0x0000000610187981 */ /* 0x000368000c1e1900 */
[----:B------:R1:W5:Y:S01]  /*12c0*/  LDG.E R13, desc[UR6][R14.64] ;  /* 0x000000060e0d7981 */ /* 0x000362000c1e1900 */
[----:B0-----:R-:W-:-:S04]  /*12d0*/  IMAD.WIDE R18, R0, 0x4, R16 ;  /* 0x0000000400127825 */ /* 0x001fc800078e0210 */
[----:B-1----:R-:W-:-:S04]  /*12e0*/  IMAD.WIDE R16, R0, 0x4, R18 ;  /* 0x0000000400107825 */ /* 0x002fc800078e0212 */
[C---:B------:R-:W-:Y:S01]  /*12f0*/  IMAD.WIDE R14, R2.reuse, 0x4, R14 ;  /* 0x00000004020e7825 */ /* 0x040fe200078e020e */
[----:B------:R-:W5:Y:S04]  /*1300*/  LDG.E R20, desc[UR6][R16.64] ;  /* 0x0000000610147981 */ /* 0x000f68000c1e1900 */
[----:B------:R0:W5:Y:S02]  /*1310*/  LDG.E R12, desc[UR6][R14.64] ;  /* 0x000000060e0c7981 */ /* 0x000164000c1e1900 */
[----:B0-----:R-:W-:-:S04]  /*1320*/  IMAD.WIDE R14, R2, 0x4, R14 ;  /* 0x00000004020e7825 */ /* 0x001fc800078e020e */
[----:B--2---:R-:W-:Y:S02]  /*1330*/  FFMA R11, R22, R11, R29 ;  /* 0x0000000b160b7223 */ /* 0x004fe4000000001d */
[----:B------:R0:W2:Y:S04]  /*1340*/  LDG.E R22, desc[UR6][R18.64] ;  /* 0x0000000612167981 */ /* 0x0000a8000c1e1900 */
[----:B------:R-:W2:Y:S01]  /*1350*/  LDG.E R29, desc[UR6][R14.64] ;  /* 0x000000060e1d7981 */ /* 0x000ea2000c1e1900 */
[----:B0-----:R-:W-:-:S05]  /*1360*/  IMAD.WIDE R18, R0, 0x4, R16 ;  /* 0x0000000400127825 */ /* 0x001fca00078e0210 */
[----:B------:R0:W2:Y:S02]  /*1370*/  LDG.E R17, desc[UR6][R18.64] ;  /* 0x0000000612117981 */ /* 0x0000a4000c1e1900 */
[----:B0-----:R-:W-:-:S06]  /*1380*/  IMAD.WIDE R18, R0, 0x4, R18 ;  /* 0x0000000400127825 */ /* 0x001fcc00078e0212 */
[----:B------:R-:W2:Y:S01]  /*1390*/  LDG.E R18, desc[UR6][R18.64] ;  /* 0x0000000612127981 */ /* 0x000ea2000c1e1900 */
[----:B---3--:R-:W-:Y:S01]  /*13a0*/  FFMA R28, R28, R27, R11 ;  /* 0x0000001b1c1c7223 */ /* 0x008fe2000000000b */
[----:B------:R-:W-:-:S03]  /*13b0*/  IADD3 R10, PT, PT, R10, 0x8, RZ ;  /* 0x000000080a0a7810 */ /* 0x000fc60007ffe0ff */
[----:B----4-:R-:W-:Y:S01]  /*13c0*/  FFMA R26, R25, R26, R28 ;  /* 0x0000001a191a7223 */ /* 0x010fe2000000001c */
[----:B------:R-:W-:-:S03]  /*13d0*/  ISETP.NE.AND P0, PT, R10, RZ, PT ;  /* 0x000000ff0a00720c */ /* 0x000fc60003f05270 */
[----:B-----5:R-:W-:Y:S01]  /*13e0*/  FFMA R24, R23, R24, R26 ;  /* 0x0000001817187223 */ /* 0x020fe2000000001a */
[----:B------:R-:W-:Y:S02]  /*13f0*/  LEA R9, R2, R9, 0x3 ;  /* 0x0000000902097211 */ /* 0x000fe400078e18ff */
[----:B------:R-:W-:Y:S01]  /*1400*/  LEA R7, R0, R7, 0x3 ;  /* 0x0000000700077211 */ /* 0x000fe200078e18ff */
[----:B--2---:R-:W-:-:S04]  /*1410*/  FFMA R22, R21, R22, R24 ;  /* 0x0000001615167223 */ /* 0x004fc80000000018 */
[----:B------:R-:W-:-:S04]  /*1420*/  FFMA R13, R13, R20, R22 ;  /* 0x000000140d0d7223 */ /* 0x000fc80000000016 */
[----:B------:R-:W-:-:S04]  /*1430*/  FFMA R12, R12, R17, R13 ;  /* 0x000000110c0c7223 */ /* 0x000fc8000000000d */
[----:B------:R-:W-:Y:S01]  /*1440*/  FFMA R29, R29, R18, R12 ;  /* 0x000000121d1d7223 */ /* 0x000fe2000000000c */
[----:B------:R-:W-:Y:S06]  /*1450*/  @P0 BRA `(.L_x_13) ;  /* 0xfffffffc00440947 */ /* 0x000fec000383ffff */
.L_x_12:
[----:B------:R-:W-:Y:S05]  /*1460*/  @!P1 BRA `(.L_x_0) ;  /* 0x0000000800949947 */ /* 0x000fea0003800000 */
[----:B------:R-:W-:Y:S02]  /*1470*/  ISETP.GE.U32.AND P0, PT, R6, 0x4, PT ;  /* 0x000000040600780c */ /* 0x000fe40003f06070 */
[----:B------:R-:W-:-:S04]  /*1480*/  LOP3.LUT R9, R4, 0x3, RZ, 0xc0, !PT ;  /* 0x0000000304097812 */ /* 0x000fc800078ec0ff */
[----:B------:R-:W-:-:S07]  /*1490*/  ISETP.NE.AND P1, PT, R9, RZ, PT ;  /* 0x000000ff0900720c */ /* 0x000fce0003f25270 */
[----:B------:R-:W-:Y:S06]  /*14a0*/  @!P0 BRA `(.L_x_14) ;  /* 0x0000000000648947 */ /* 0x000fec0003800000 */
[----:B------:R-:W0:Y:S01]  /*14b0*/  LDC.64 R20, c[0x0][0x380] ;  /* 0x0000e000ff147b82 */ /* 0x000e220000000a00 */
[C---:B------:R-:W-:Y:S02]  /*14c0*/  IMAD R7, R8.reuse, R2, R5 ;  /* 0x0000000208077224 */ /* 0x040fe400078e0205 */
[----:B------:R-:W-:-:S05]  /*14d0*/  IMAD R11, R8, R0, R3 ;  /* 0x00000000080b7224 */ /* 0x000fca00078e0203 */
[----:B------:R-:W1:Y:S01]  /*14e0*/  LDC.64 R22, c[0x0][0x388] ;  /* 0x0000e200ff167b82 */ /* 0x000e620000000a00 */
[----:B0-----:R-:W-:-:S04]  /*14f0*/  IMAD.WIDE R20, R7, 0x4, R20 ;  /* 0x0000000407147825 */ /* 0x001fc800078e0214 */
[----:B------:R-:W-:Y:S02]  /*1500*/  IMAD.WIDE R6, R2, 0x4, R20 ;  /* 0x0000000402067825 */ /* 0x000fe400078e0214 */
[----:B------:R-:W2:Y:S02]  /*1510*/  LDG.E R20, desc[UR6][R20.64] ;  /* 0x0000000614147981 */ /* 0x000ea4000c1e1900 */
[----:B-1----:R-:W-:-:S04]  /*1520*/  IMAD.WIDE R22, R11, 0x4, R22 ;  /* 0x000000040b167825 */ /* 0x002fc800078e0216 */
[----:B------:R-:W-:Y:S02]  /*1530*/  IMAD.WIDE R10, R0, 0x4, R22 ;  /* 0x00000004000a7825 */ /* 0x000fe400078e0216 */
[----:B------:R-:W2:Y:S02]  /*1540*/  LDG.E R22, desc[UR6][R22.64] ;  /* 0x0000000616167981 */ /* 0x000ea4000c1e1900 */
[----:B------:R-:W-:Y:S02]  /*1550*/  IMAD.WIDE R14, R2, 0x4, R6 ;  /* 0x00000004020e7825 */ /* 0x000fe400078e0206 */
[----:B------:R-:W3:Y:S02]  /*1560*/  LDG.E R7, desc[UR6][R6.64] ;  /* 0x0000000606077981 */ /* 0x000ee4000c1e1900 */
[----:B------:R-:W-:Y:S02]  /*1570*/  IMAD.WIDE R12, R0, 0x4, R10 ;  /* 0x00000004000c7825 */ /* 0x000fe400078e020a */
[----:B------:R-:W3:Y:S02]  /*1580*/  LDG.E R10, desc[UR6][R10.64] ;  /* 0x000000060a0a7981 */ /* 0x000ee4000c1e1900 */
[----:B------:R-:W-:-:S02]  /*1590*/  IMAD.WIDE R16, R2, 0x4, R14 ;  /* 0x0000000402107825 */ /* 0x000fc400078e020e */
[----:B------:R-:W4:Y:S02]  /*15a0*/  LDG.E R25, desc[UR6][R14.64] ;  /* 0x000000060e197981 */ /* 0x000f24000c1e1900 */
[----:B------:R-:W-:Y:S02]  /*15b0*/  IMAD.WIDE R18, R0, 0x4, R12 ;  /* 0x0000000400127825 */ /* 0x000fe400078e020c */
[----:B------:R-:W4:Y:S04]  /*15c0*/  LDG.E R12, desc[UR6][R12.64] ;  /* 0x000000060c0c7981 */ /* 0x000f28000c1e1900 */
[----:B------:R-:W5:Y:S04]  /*15d0*/  LDG.E R17, desc[UR6][R16.64] ;  /* 0x0000000610117981 */ /* 0x000f68000c1e1900 */
[----:B------:R-:W5:Y:S01]  /*15e0*/  LDG.E R18, desc[UR6][R18.64] ;  /* 0x0000000612127981 */ /* 0x000f62000c1e1900 */
[----:B------:R-:W-:Y:S01]  /*15f0*/  IADD3 R8, PT, PT, R8, 0x4, RZ ;  /* 0x0000000408087810 */ /* 0x000fe20007ffe0ff */
[----:B--2---:R-:W-:-:S04]  /*1600*/  FFMA R20, R20, R22, R29 ;  /* 0x0000001614147223 */ /* 0x004fc8000000001d */
[----:B---3--:R-:W-:-:S04]  /*1610*/  FFMA R20, R7, R10, R20 ;  /* 0x0000000a07147223 */ /* 0x008fc80000000014 */
[----:B----4-:R-:W-:-:S04]  /*1620*/  FFMA R20, R25, R12, R20 ;  /* 0x0000000c19147223 */ /* 0x010fc80000000014 */
[----:B-----5:R-:W-:-:S07]  /*1630*/  FFMA R29, R17, R18, R20 ;  /* 0x00000012111d7223 */ /* 0x020fce0000000014 */
.L_x_14:
[----:B------:R-:W-:Y:S05]  /*1640*/  @!P1 BRA `(.L_x_0) ;  /* 0x00000008001c9947 */ /* 0x000fea0003800000 */
[----:B------:R-:W-:Y:S02]  /*1650*/  ISETP.NE.AND P0, PT, R9, 0x1, PT ;  /* 0x000000010900780c */ /* 0x000fe40003f05270 */
[----:B------:R-:W-:-:S04]  /*1660*/  LOP3.LUT R4, R4, 0x1, RZ, 0xc0, !PT ;  /* 0x0000000104047812 */ /* 0x000fc800078ec0ff */
[----:B------:R-:W-:-:S07]  /*1670*/  ISETP.NE.U32.AND P1, PT, R4, 0x1, PT ;  /* 0x000000010400780c */ /* 0x000fce0003f25070 */
[----:B------:R-:W-:Y:S06]  /*1680*/  @!P0 BRA `(.L_x_15) ;  /* 0x00000000003c8947 */ /* 0x000fec0003800000 */
[----:B------:R-:W0:Y:S01]  /*1690*/  LDC.64 R6, c[0x0][0x380] ;  /* 0x0000e000ff067b82 */ /* 0x000e220000000a00 */
[C---:B------:R-:W-:Y:S02]  /*16a0*/  IMAD R9, R8.reuse, R2, R5 ;  /* 0x0000000208097224 */ /* 0x040fe400078e0205 */
[----:B------:R-:W-:-:S05]  /*16b0*/  IMAD R13, R8, R0, R3 ;  /* 0x00000000080d7224 */ /* 0x000fca00078e0203 */
[----:B------:R-:W1:Y:S01]  /*16c0*/  LDC.64 R10, c[0x0][0x388] ;  /* 0x0000e200ff0a7b82 */ /* 0x000e620000000a00 */
[----:B0-----:R-:W-:-:S05]  /*16d0*/  IMAD.WIDE R6, R9, 0x4, R6 ;  /* 0x0000000409067825 */ /* 0x001fca00078e0206 */
[----:B------:R-:W2:Y:S01]  /*16e0*/  LDG.E R4, desc[UR6][R6.64] ;  /* 0x0000000606047981 */ /* 0x000ea2000c1e1900 */
[----:B-1----:R-:W-:-:S04]  /*16f0*/  IMAD.WIDE R10, R13, 0x4, R10 ;  /* 0x000000040d0a7825 */ /* 0x002fc800078e020a */
[----:B------:R-:W-:-:S04]  /*1700*/  IMAD.WIDE R12, R2, 0x4, R6 ;  /* 0x00000004020c7825 */ /* 0x000fc800078e0206 */
[----:B------:R-:W-:Y:S02]  /*1710*/  IMAD.WIDE R14, R0, 0x4, R10 ;  /* 0x00000004000e7825 */ /* 0x000fe400078e020a */
[----:B------:R-:W2:Y:S04]  /*1720*/  LDG.E R10, desc[UR6][R10.64] ;  /* 0x000000060a0a7981 */ /* 0x000ea8000c1e1900 */
[----:B------:R-:W3:Y:S04]  /*1730*/  LDG.E R13, desc[UR6][R12.64] ;  /* 0x000000060c0d7981 */ /* 0x000ee8000c1e1900 */
[----:B------:R-:W3:Y:S01]  /*1740*/  LDG.E R14, desc[UR6][R14.64] ;  /* 0x000000060e0e7981 */ /* 0x000ee2000c1e1900 */
[----:B------:R-:W-:Y:S01]  /*1750*/  IADD3 R8, PT, PT, R8, 0x2, RZ ;  /* 0x0000000208087810 */ /* 0x000fe20007ffe0ff */
[----:B--2---:R-:W-:-:S04]  /*1760*/  FFMA R4, R4, R10, R29 ;  /* 0x0000000a04047223 */ /* 0x004fc8000000001d */
[----:B---3--:R-:W-:-:S07]  /*1770*/  FFMA R29, R13, R14, R4 ;  /* 0x0000000e0d1d7223 */ /* 0x008fce0000000004 */
.L_x_15:
[----:B------:R-:W-:Y:S05]  /*1780*/  @P1 BRA `(.L_x_0) ;  /* 0x0000000400cc1947 */ /* 0x000fea0003800000 */
[----:B------:R-:W0:Y:S01]  /*1790*/  LDC.64 R6, c[0x0][0x380] ;  /* 0x0000e000ff067b82 */ /* 0x000e220000000a00 */
[C---:B------:R-:W-:Y:S02]  /*17a0*/  IMAD R9, R8.reuse, R2, R5 ;  /* 0x0000000208097224 */ /* 0x040fe400078e0205 */
[----:B------:R-:W-:-:S05]  /*17b0*/  IMAD R13, R8, R0, R3 ;  /* 0x00000000080d7224 */ /* 0x000fca00078e0203 */
[----:B------:R-:W1:Y:S01]  /*17c0*/  LDC.64 R10, c[0x0][0x388] ;  /* 0x0000e200ff0a7b82 */ /* 0x000e620000000a00 */
[----:B0-----:R-:W-:-:S06]  /*17d0*/  IMAD.WIDE R6, R9, 0x4, R6 ;  /* 0x0000000409067825 */ /* 0x001fcc00078e0206 */
[----:B------:R-:W2:Y:S01]  /*17e0*/  LDG.E R6, desc[UR6][R6.64] ;  /* 0x0000000606067981 */ /* 0x000ea2000c1e1900 */
[----:B-1----:R-:W-:-:S06]  /*17f0*/  IMAD.WIDE R8, R13, 0x4, R10 ;  /* 0x000000040d087825 */ /* 0x002fcc00078e020a */
[----:B------:R-:W2:Y:S02]  /*1800*/  LDG.E R8, desc[UR6][R8.64] ;  /* 0x0000000608087981 */ /* 0x000ea4000c1e1900 */
[----:B--2---:R-:W-:Y:S01]  /*1810*/  FFMA R29, R6, R8, R29 ;  /* 0x00000008061d7223 */ /* 0x004fe2000000001d */
[----:B------:R-:W-:Y:S06]  /*1820*/  BRA `(.L_x_0) ;  /* 0x0000000400a47947 */ /* 0x000fec0003800000 */
.L_x_11:
        /* <DEDUP_REMOVED lines=11> */
.L_x_17:
[----:B------:R-:W0:Y:S08]  /*18e0*/  LDC.64 R22, c[0x0][0x380] ;  /* 0x0000e000ff167b82 */ /* 0x000e300000000a00 */
[----:B------:R-:W1:Y:S01]  /*18f0*/  LDC.64 R10, c[0x0][0x388] ;  /* 0x0000e200ff0a7b82 */ /* 0x000e620000000a00 */
[----:B0-----:R-:W-:-:S05]  /*1900*/  IMAD.WIDE R22, R7, 0x4, R22 ;  /* 0x0000000407167825 */ /* 0x001fca00078e0216 */
[----:B------:R0:W2:Y:S01]  /*1910*/  LDG.E R26, desc[UR6][R22.64] ;  /* 0x00000006161a7981 */ /* 0x0000a2000c1e1900 */
[----:B-1----:R-:W-:-:S04]  /*1920*/  IMAD.WIDE R10, R18, 0x4, R10 ;  /* 0x00000004120a7825 */ /* 0x002fc800078e020a */
[C---:B------:R-:W-:Y:S01]  /*1930*/  IMAD.WIDE R20, R2.reuse, 0x4, R22 ;  /* 0x0000000402147825 */ /* 0x040fe200078e0216 */
[----:B------:R-:W2:Y:S04]  /*1940*/  LDG.E R27, desc[UR6][R10.64] ;  /* 0x000000060a1b7981 */ /* 0x000ea8000c1e1900 */
[----:B------:R-:W3:Y:S04]  /*1950*/  LDG.E R24, desc[UR6][R10.64+0x4] ;  /* 0x000004060a187981 */ /* 0x000ee8000c1e1900 */
[----:B------:R1:W3:Y:S01]  /*1960*/  LDG.E R25, desc[UR6][R20.64] ;  /* 0x0000000614197981 */ /* 0x0002e2000c1e1900 */
[----:B------:R-:W-:-:S03]  /*1970*/  IMAD.WIDE R12, R2, 0x4, R20 ;  /* 0x00000004020c7825 */ /* 0x000fc600078e0214 */
[----:B------:R-:W4:Y:S01]  /*1980*/  LDG.E R28, desc[UR6][R10.64+0x8] ;  /* 0x000008060a1c7981 */ /* 0x000f22000c1e1900 */
[----:B------:R-:W-:-:S03]  /*1990*/  IMAD.WIDE R14, R2, 0x4, R12 ;  /* 0x00000004020e7825 */ /* 0x000fc600078e020c */
[----:B------:R-:W4:Y:S01]  /*19a0*/  LDG.E R12, desc[UR6][R12.64] ;  /* 0x000000060c0c7981 */ /* 0x000f22000c1e1900 */
[----:B------:R-:W-:-:S04]  /*19b0*/  IMAD.WIDE R16, R2, 0x4, R14 ;  /* 0x0000000402107825 */ /* 0x000fc800078e020e */
[C---:B0-----:R-:W-:Y:S01]  /*19c0*/  IMAD.WIDE R22, R2.reuse, 0x4, R16 ;  /* 0x0000000402167825 */ /* 0x041fe200078e0210 */
[----:B------:R0:W5:Y:S04]  /*19d0*/  LDG.E R13, desc[UR6][R14.64] ;  /* 0x000000060e0d7981 */ /* 0x000168000c1e1900 */
[----:B------:R-:W5:Y:S01]  /*19e0*/  LDG.E R16, desc[UR6][R16.64] ;  /* 0x0000000610107981 */ /* 0x000f62000c1e1900 */
[----:B-1----:R-:W-:-:S03]  /*19f0*/  IMAD.WIDE R20, R2, 0x4, R22 ;  /* 0x0000000402147825 */ /* 0x002fc600078e0216 */
[----:B------:R-:W5:Y:S01]  /*1a00*/  LDG.E R22, desc[UR6][R22.64] ;  /* 0x0000000616167981 */ /* 0x000f62000c1e1900 */
[----:B0-----:R-:W-:-:S03]  /*1a10*/  IMAD.WIDE R14, R2, 0x4, R20 ;  /* 0x00000004020e7825 */ /* 0x001fc600078e0214 */
[----:B------:R-:W5:Y:S04]  /*1a20*/  LDG.E R17, desc[UR6][R10.64+0x18] ;  /* 0x000018060a117981 */ /* 0x000f68000c1e1900 */
[----:B------:R-:W5:Y:S01]  /*1a30*/  LDG.E R14, desc[UR6][R14.64] ;  /* 0x000000060e0e7981 */ /* 0x000f62000c1e1900 */
[----:B--2---:R-:W-:-:S03]  /*1a40*/  FFMA R27, R26, R27, R29 ;  /* 0x0000001b1a1b7223 */ /* 0x004fc6000000001d */
[----:B------:R-:W5:Y:S04]  /*1a50*/  LDG.E R26, desc[UR6][R10.64+0xc] ;  /* 0x00000c060a1a7981 */ /* 0x000f68000c1e1900 */
[----:B------:R-:W2:Y:S01]  /*1a60*/  LDG.E R29, desc[UR6][R10.64+0x14] ;  /* 0x000014060a1d7981 */ /* 0x000ea2000c1e1900 */
[----:B---3--:R-:W-:-:S03]  /*1a70*/  FFMA R25, R25, R24, R27 ;  /* 0x0000001819197223 */ /* 0x008fc6000000001b */
[----:B------:R-:W3:Y:S04]  /*1a80*/  LDG.E R27, desc[UR6][R10.64+0x10] ;  /* 0x000010060a1b7981 */ /* 0x000ee8000c1e1900 */
[----:B------:R-:W2:Y:S04]  /*1a90*/  LDG.E R24, desc[UR6][R20.64] ;  /* 0x0000000614187981 */ /* 0x000ea8000c1e1900 */
[----:B------:R-:W2:Y:S01]  /*1aa0*/  LDG.E R20, desc[UR6][R10.64+0x1c] ;  /* 0x00001c060a147981 */ /* 0x000ea2000c1e1900 */
[----:B----4-:R-:W-:Y:S01]  /*1ab0*/  FFMA R12, R12, R28, R25 ;  /* 0x0000001c0c0c7223 */ /* 0x010fe20000000019 */
[----:B------:R-:W-:-:S04]  /*1ac0*/  IADD3 R19, PT, PT, R19, 0x8, RZ ;  /* 0x0000000813137810 */ /* 0x000fc80007ffe0ff */
[----:B------:R-:W-:Y:S02]  /*1ad0*/  ISETP.NE.AND P0, PT, R19, RZ, PT ;  /* 0x000000ff1300720c */ /* 0x000fe40003f05270 */
[----:B------:R-:W-:Y:S02]  /*1ae0*/  IADD3 R18, PT, PT, R18, 0x8, RZ ;  /* 0x0000000812127810 */ /* 0x000fe40007ffe0ff */
[----:B------:R-:W-:Y:S01]  /*1af0*/  LEA R7, R2, R7, 0x3 ;  /* 0x0000000702077211 */ /* 0x000fe200078e18ff */
[----:B-----5:R-:W-:-:S04]  /*1b00*/  FFMA R13, R13, R26, R12 ;  /* 0x0000001a0d0d7223 */ /* 0x020fc8000000000c */
[----:B---3--:R-:W-:-:S04]  /*1b10*/  FFMA R13, R16, R27, R13 ;  /* 0x0000001b100d7223 */ /* 0x008fc8000000000d */
[----:B--2---:R-:W-:-:S04]  /*1b20*/  FFMA R13, R22, R29, R13 ;  /* 0x0000001d160d7223 */ /* 0x004fc8000000000d */
[----:B------:R-:W-:-:S04]  /*1b30*/  FFMA R13, R24, R17, R13 ;  /* 0x00000011180d7223 */ /* 0x000fc8000000000d */
[----:B------:R-:W-:Y:S01]  /*1b40*/  FFMA R29, R14, R20, R13 ;  /* 0x000000140e1d7223 */ /* 0x000fe2000000000d */
[----:B------:R-:W-:Y:S06]  /*1b50*/  @P0 BRA `(.L_x_17) ;  /* 0xfffffffc00600947 */ /* 0x000fec000383ffff */
.L_x_16:
[----:B------:R-:W-:Y:S05]  /*1b60*/  @!P1 BRA `(.L_x_0) ;  /* 0x0000000000d49947 */ /* 0x000fea0003800000 */
[----:B------:R-:W-:Y:S02]  /*1b70*/  ISETP.GE.U32.AND P0, PT, R8, 0x4, PT ;  /* 0x000000040800780c */ /* 0x000fe40003f06070 */
[----:B------:R-:W-:-:S04]  /*1b80*/  LOP3.LUT R20, R4, 0x3, RZ, 0xc0, !PT ;  /* 0x0000000304147812 */ /* 0x000fc800078ec0ff */
[----:B------:R-:W-:-:S07]  /*1b90*/  ISETP.NE.AND P1, PT, R20, RZ, PT ;  /* 0x000000ff1400720c */ /* 0x000fce0003f25270 */
[----:B------:R-:W-:Y:S06]  /*1ba0*/  @!P0 BRA `(.L_x_18) ;  /* 0x0000000000588947 */ /* 0x000fec0003800000 */
[----:B------:R-:W0:Y:S01]  /*1bb0*/  LDC.64 R18, c[0x0][0x380] ;  /* 0x0000e000ff127b82 */ /* 0x000e220000000a00 */
[----:B------:R-:W-:Y:S01]  /*1bc0*/  IMAD R7, R9, R2, R5 ;  /* 0x0000000209077224 */ /* 0x000fe200078e0205 */
[----:B------:R-:W-:-:S06]  /*1bd0*/  IADD3 R13, PT, PT, R6, R9, RZ ;  /* 0x00000009060d7210 */ /* 0x000fcc0007ffe0ff */
[----:B------:R-:W1:Y:S01]  /*1be0*/  LDC.64 R10, c[0x0][0x388] ;  /* 0x0000e200ff0a7b82 */ /* 0x000e620000000a00 */
[----:B0-----:R-:W-:-:S04]  /*1bf0*/  IMAD.WIDE R18, R7, 0x4, R18 ;  /* 0x0000000407127825 */ /* 0x001fc800078e0212 */
[----:B-1----:R-:W-:-:S04]  /*1c00*/  IMAD.WIDE R10, R13, 0x4, R10 ;  /* 0x000000040d0a7825 */ /* 0x002fc800078e020a */
[C---:B------:R-:W-:Y:S01]  /*1c10*/  IMAD.WIDE R12, R2.reuse, 0x4, R18 ;  /* 0x00000004020c7825 */ /* 0x040fe200078e0212 */
[----:B------:R-:W2:Y:S04]  /*1c20*/  LDG.E R7, desc[UR6][R10.64] ;  /* 0x000000060a077981 */ /* 0x000ea8000c1e1900 */
[----:B------:R-:W2:Y:S01]  /*1c30*/  LDG.E R18, desc[UR6][R18.64] ;  /* 0x0000000612127981 */ /* 0x000ea2000c1e1900 */
[----:B------:R-:W-:-:S03]  /*1c40*/  IMAD.WIDE R14, R2, 0x4, R12 ;  /* 0x00000004020e7825 */ /* 0x000fc600078e020c */
[----:B------:R-:W3:Y:S04]  /*1c50*/  LDG.E R12, desc[UR6][R12.64] ;  /* 0x000000060c0c7981 */ /* 0x000ee8000c1e1900 */
[----:B------:R-:W3:Y:S01]  /*1c60*/  LDG.E R8, desc[UR6][R10.64+0x4] ;  /* 0x000004060a087981 */ /* 0x000ee2000c1e1900 */
[----:B------:R-:W-:-:S03]  /*1c70*/  IMAD.WIDE R16, R2, 0x4, R14 ;  /* 0x0000000402107825 */ /* 0x000fc600078e020e */
[----:B------:R-:W4:Y:S04]  /*1c80*/  LDG.E R14, desc[UR6][R14.64] ;  /* 0x000000060e0e7981 */ /* 0x000f28000c1e1900 */
        /* <DEDUP_REMOVED lines=8> */
.L_x_18:
[----:B------:R-:W-:Y:S05]  /*1d10*/  @!P1 BRA `(.L_x_0) ;  /* 0x0000000000689947 */ /* 0x000fea0003800000 */
[----:B------:R-:W0:Y:S01]  /*1d20*/  LDC.64 R16, c[0x0][0x380] ;  /* 0x0000e000ff107b82 */ /* 0x000e220000000a00 */
[----:B------:R-:W-:Y:S02]  /*1d30*/  ISETP.NE.AND P0, PT, R20, 0x1, PT ;  /* 0x000000011400780c */ /* 0x000fe40003f05270 */
[----:B------:R-:W-:-:S04]  /*1d40*/  LOP3.LUT R4, R4, 0x1, RZ, 0xc0, !PT ;  /* 0x0000000104047812 */ /* 0x000fc800078ec0ff */
[----:B------:R-:W-:Y:S01]  /*1d50*/  ISETP.NE.U32.AND P1, PT, R4, 0x1, PT ;  /* 0x000000010400780c */ /* 0x000fe20003f25070 */
[----:B------:R-:W1:Y:S06]  /*1d60*/  LDC.64 R14, c[0x0][0x388] ;  /* 0x0000e200ff0e7b82 */ /* 0x000e6c0000000a00 */
[----:B------:R-:W-:Y:S02]  /*1d70*/  @P0 IMAD R7, R9, R2, R5 ;  /* 0x0000000209070224 */ /* 0x000fe400078e0205 */
[----:B------:R-:W2:Y:S08]  /*1d80*/  LDC.64 R10, c[0x0][0x380] ;  /* 0x0000e000ff0a7b82 */ /* 0x000eb00000000a00 */
[----:B------:R-:W3:Y:S01]  /*1d90*/  LDC.64 R12, c[0x0][0x388] ;  /* 0x0000e200ff0c7b82 */ /* 0x000ee20000000a00 */
[----:B0-----:R-:W-:Y:S01]  /*1da0*/  @P0 IMAD.WIDE R16, R7, 0x4, R16 ;  /* 0x0000000407100825 */ /* 0x001fe200078e0210 */
[----:B------:R-:W-:-:S02]  /*1db0*/  @P0 IADD3 R7, PT, PT, R6, R9, RZ ;  /* 0x0000000906070210 */ /* 0x000fc40007ffe0ff */
[----:B------:R-:W-:Y:S01]  /*1dc0*/  @P0 IADD3 R9, PT, PT, R9, 0x2, RZ ;  /* 0x0000000209090810 */ /* 0x000fe20007ffe0ff */
[----:B------:R-:W-:Y:S02]  /*1dd0*/  @P0 IMAD.WIDE R18, R2, 0x4, R16 ;  /* 0x0000000402120825 */ /* 0x000fe400078e0210 */
[----:B------:R-:W4:Y:S02]  /*1de0*/  @P0 LDG.E R16, desc[UR6][R16.64] ;  /* 0x0000000610100981 */ /* 0x000f24000c1e1900 */
[----:B-1----:R-:W-:Y:S02]  /*1df0*/  @P0 IMAD.WIDE R14, R7, 0x4, R14 ;  /* 0x00000004070e0825 */ /* 0x002fe400078e020e */
[----:B------:R-:W5:Y:S02]  /*1e00*/  @P0 LDG.E R19, desc[UR6][R18.64] ;  /* 0x0000000612130981 */ /* 0x000f64000c1e1900 */
[----:B------:R-:W-:Y:S01]  /*1e10*/  @!P1 IMAD R7, R9, R2, R5 ;  /* 0x0000000209079224 */ /* 0x000fe200078e0205 */
[----:B------:R-:W-:Y:S01]  /*1e20*/  @!P1 IADD3 R9, PT, PT, R6, R9, RZ ;  /* 0x0000000906099210 */ /* 0x000fe20007ffe0ff */
[----:B------:R-:W4:Y:S02]  /*1e30*/  @P0 LDG.E R2, desc[UR6][R14.64] ;  /* 0x000000060e020981 */ /* 0x000f24000c1e1900 */
[----:B--2---:R-:W-:-:S02]  /*1e40*/  @!P1 IMAD.WIDE R10, R7, 0x4, R10 ;  /* 0x00000004070a9825 */ /* 0x004fc400078e020a */
[----:B------:R-:W5:Y:S02]  /*1e50*/  @P0 LDG.E R4, desc[UR6][R14.64+0x4] ;  /* 0x000004060e040981 */ /* 0x000f64000c1e1900 */
[----:B---3--:R-:W-:Y:S02]  /*1e60*/  @!P1 IMAD.WIDE R12, R9, 0x4, R12 ;  /* 0x00000004090c9825 */ /* 0x008fe400078e020c */
[----:B------:R-:W2:Y:S04]  /*1e70*/  @!P1 LDG.E R10, desc[UR6][R10.64] ;  /* 0x000000060a0a9981 */ /* 0x000ea8000c1e1900 */
[----:B------:R-:W2:Y:S01]  /*1e80*/  @!P1 LDG.E R12, desc[UR6][R12.64] ;  /* 0x000000060c0c9981 */ /* 0x000ea2000c1e1900 */
[----:B----4-:R-:W-:-:S04]  /*1e90*/  @P0 FFMA R2, R16, R2, R29 ;  /* 0x0000000210020223 */ /* 0x010fc8000000001d */
[----:B-----5:R-:W-:-:S04]  /*1ea0*/  @P0 FFMA R29, R19, R4, R2 ;  /* 0x00000004131d0223 */ /* 0x020fc80000000002 */
[----:B--2---:R-:W-:-:S07]  /*1eb0*/  @!P1 FFMA R29, R10, R12, R29 ;  /* 0x0000000c0a1d9223 */ /* 0x004fce000000001d */
.L_x_0:
[----:B------:R-:W0:Y:S01]  /*1ec0*/  LDC.64 R6, c[0x0][0x390] ;  /* 0x0000e400ff067b82 */ /* 0x000e220000000a00 */
[----:B------:R-:W-:Y:S01]  /*1ed0*/  IMAD R3, R5, R0, R3 ;  /* 0x0000000005037224 */ /* 0x000fe200078e0203 */
[----:B------:R-:W1:Y:S01]  /*1ee0*/  LDCU UR4, c[0x0][0x3a8] ;  /* 0x00007500ff0477ac */ /* 0x000e620008000800 */
[----:B------:R-:W2:Y:S02]  /*1ef0*/  LDCU UR5, c[0x0][0x3a4] ;  /* 0x00007480ff0577ac */ /* 0x000ea40008000800 */
[----:B0-----:R-:W-:-:S05]  /*1f00*/  IMAD.WIDE R2, R3, 0x4, R6 ;  /* 0x0000000403027825 */ /* 0x001fca00078e0206 */
[----:B------:R-:W1:Y:S02]  /*1f10*/  LDG.E R0, desc[UR6][R2.64] ;  /* 0x0000000602007981 */ /* 0x000e64000c1e1900 */
[----:B-1----:R-:W-:-:S04]  /*1f20*/  FMUL R0, R0, UR4 ;  /* 0x0000000400007c20 */ /* 0x002fc80008400000 */
[----:B--2---:R-:W-:-:S05]  /*1f30*/  FFMA R29, R29, UR5, R0 ;  /* 0x000000051d1d7c23 */ /* 0x004fca0008000000 */
[----:B------:R-:W-:Y:S01]  /*1f40*/  STG.E desc[UR6][R2.64], R29 ;  /* 0x0000001d02007986 */ /* 0x000fe2000c101906 */
[----:B------:R-:W-:Y:S05]  /*1f50*/  EXIT ;  /* 0x000000000000794d */ /* 0x000fea0003800000 */
.L_x_19:
[----:B------:R-:W-:-:S00]  /*1f60*/  BRA `(.L_x_19) ;  /* 0xfffffffc00fc7947 */ /* 0x000fc0000383ffff */
[----:B------:R-:W-:-:S00]  /*1f70*/  NOP ;  /* 0x0000000000007918 */ /* 0x000fc00000000000 */
        /* <DEDUP_REMOVED lines=8> */
.L_x_20:


//--------------------- .nv.shared.reserved.0     --------------------------
	.section	.nv.shared.reserved.0,"aw",@nobits
	.weak		__nv_reservedSMEM_offset_0_alias
	.size		__nv_reservedSMEM_offset_0_alias, 0, 64
	.other		__nv_reservedSMEM_offset_0_alias,@"STO_CUDA_RESERVED_SHARED STV_DEFAULT"
__nv_reservedSMEM_offset_0_alias:
	.zero		0
	.zero		64


//--------------------- .nv.constant0._Z4GEMMPfS_S_iiiffbb --------------------------
	.section	.nv.constant0._Z4GEMMPfS_S_iiiffbb,"a",@progbits
	.sectionflags	@""
	.align	4
.nv.constant0._Z4GEMMPfS_S_iiiffbb:
	.zero		942


//--------------------- SYMBOLS --------------------------

	.type		.nv.reservedSmem.offset0,@object
	.size		.nv.reservedSmem.offset0,0x4
